//
// Generated by NVIDIA NVVM Compiler
//
// Compiler Build ID: CL-36424714
// Cuda compilation tools, release 13.0, V13.0.88
// Based on NVVM 20.0.0
//

.version 9.0
.target sm_100
.address_size 64

	// .globl	local_maxima_count

.visible .entry local_maxima_count(
	.param .u64 .ptr .align 1 local_maxima_count_param_0,
	.param .f32 local_maxima_count_param_1,
	.param .u32 local_maxima_count_param_2,
	.param .u64 .ptr .align 1 local_maxima_count_param_3,
	.param .u32 local_maxima_count_param_4,
	.param .u32 local_maxima_count_param_5,
	.param .u32 local_maxima_count_param_6,
	.param .u32 local_maxima_count_param_7
)
{
	.reg .pred 	%p<16>;
	.reg .b32 	%r<72>;
	.reg .b32 	%f<4>;
	.reg .b64 	%rd<9>;

	ld.param.u64 	%rd3, [local_maxima_count_param_0];
	ld.param.f32 	%f2, [local_maxima_count_param_1];
	ld.param.u32 	%r27, [local_maxima_count_param_2];
	ld.param.u64 	%rd2, [local_maxima_count_param_3];
	ld.param.u32 	%r28, [local_maxima_count_param_4];
	ld.param.u32 	%r29, [local_maxima_count_param_5];
	ld.param.u32 	%r30, [local_maxima_count_param_6];
	cvta.to.global.u64 	%rd1, %rd3;
	mov.u32 	%r31, %ntid.x;
	mov.u32 	%r32, %ctaid.x;
	mov.u32 	%r33, %tid.x;
	mad.lo.s32 	%r1, %r31, %r32, %r33;
	mul.lo.s32 	%r34, %r29, %r28;
	mul.lo.s32 	%r35, %r34, %r30;
	setp.ge.s32 	%p1, %r1, %r35;
	@%p1 bra 	$L__BB0_13;
	mul.wide.s32 	%rd4, %r1, 4;
	add.s64 	%rd5, %rd1, %rd4;
	ld.global.f32 	%f1, [%rd5];
	setp.le.f32 	%p2, %f1, %f2;
	@%p2 bra 	$L__BB0_13;
	neg.s32 	%r2, %r27;
	setp.lt.s32 	%p3, %r27, 0;
	@%p3 bra 	$L__BB0_12;
	mul.lo.s32 	%r36, %r30, %r29;
	div.s32 	%r11, %r1, %r36;
	mul.lo.s32 	%r37, %r11, %r36;
	sub.s32 	%r38, %r1, %r37;
	div.s32 	%r10, %r38, %r30;
	mul.lo.s32 	%r39, %r10, %r30;
	sub.s32 	%r40, %r38, %r39;
	mul.lo.s32 	%r3, %r27, %r27;
	shl.b32 	%r41, %r28, 1;
	add.s32 	%r4, %r41, -2;
	shl.b32 	%r42, %r29, 1;
	add.s32 	%r5, %r42, -2;
	shl.b32 	%r43, %r30, 1;
	add.s32 	%r6, %r43, -2;
	shl.b32 	%r44, %r27, 1;
	neg.s32 	%r7, %r44;
	sub.s32 	%r8, %r40, %r27;
	sub.s32 	%r9, %r27, %r40;
	mov.u32 	%r66, %r2;
$L__BB0_4:
	add.s32 	%r45, %r66, %r11;
	setp.lt.s32 	%p4, %r45, 0;
	setp.ge.s32 	%p5, %r45, %r28;
	selp.b32 	%r46, 0, %r4, %p4;
	sub.s32 	%r47, %r46, %r45;
	selp.b32 	%r48, %r47, %r45, %p5;
	selp.b32 	%r49, %r47, %r48, %p4;
	mul.lo.s32 	%r13, %r49, %r29;
	mov.u32 	%r67, %r2;
$L__BB0_5:
	mul.lo.s32 	%r50, %r66, %r66;
	mad.lo.s32 	%r15, %r67, %r67, %r50;
	add.s32 	%r51, %r67, %r10;
	setp.lt.s32 	%p6, %r51, 0;
	setp.ge.s32 	%p7, %r51, %r29;
	selp.b32 	%r52, 0, %r5, %p6;
	sub.s32 	%r53, %r52, %r51;
	selp.b32 	%r54, %r53, %r51, %p7;
	selp.b32 	%r55, %r53, %r54, %p6;
	add.s32 	%r56, %r55, %r13;
	mul.lo.s32 	%r16, %r56, %r30;
	mov.u32 	%r68, %r9;
	mov.u32 	%r69, %r8;
	mov.u32 	%r70, %r7;
	mov.u32 	%r71, %r2;
$L__BB0_6:
	or.b32  	%r57, %r67, %r66;
	or.b32  	%r58, %r57, %r71;
	setp.eq.s32 	%p8, %r58, 0;
	@%p8 bra 	$L__BB0_9;
	mad.lo.s32 	%r59, %r71, %r71, %r15;
	setp.gt.u32 	%p9, %r59, %r3;
	@%p9 bra 	$L__BB0_9;
	setp.lt.s32 	%p10, %r69, 0;
	setp.ge.s32 	%p11, %r69, %r30;
	selp.b32 	%r60, 0, %r6, %p10;
	add.s32 	%r61, %r60, %r68;
	selp.b32 	%r62, %r61, %r69, %p11;
	selp.b32 	%r63, %r61, %r62, %p10;
	add.s32 	%r64, %r63, %r16;
	mul.wide.s32 	%rd6, %r64, 4;
	add.s64 	%rd7, %rd1, %rd6;
	ld.global.f32 	%f3, [%rd7];
	setp.lt.f32 	%p12, %f1, %f3;
	@%p12 bra 	$L__BB0_13;
$L__BB0_9:
	add.s32 	%r71, %r71, 1;
	add.s32 	%r70, %r70, 1;
	add.s32 	%r69, %r69, 1;
	add.s32 	%r68, %r68, -1;
	setp.ne.s32 	%p13, %r70, 1;
	@%p13 bra 	$L__BB0_6;
	add.s32 	%r25, %r67, 1;
	setp.ne.s32 	%p14, %r67, %r27;
	mov.u32 	%r67, %r25;
	@%p14 bra 	$L__BB0_5;
	add.s32 	%r26, %r66, 1;
	setp.ne.s32 	%p15, %r66, %r27;
	mov.u32 	%r66, %r26;
	@%p15 bra 	$L__BB0_4;
$L__BB0_12:
	cvta.to.global.u64 	%rd8, %rd2;
	atom.global.add.u32 	%r65, [%rd8], 1;
$L__BB0_13:
	ret;

}
	// .globl	local_maxima
.visible .entry local_maxima(
	.param .u64 .ptr .align 1 local_maxima_param_0,
	.param .f32 local_maxima_param_1,
	.param .u32 local_maxima_param_2,
	.param .u32 local_maxima_param_3,
	.param .u64 .ptr .align 1 local_maxima_param_4,
	.param .u64 .ptr .align 1 local_maxima_param_5,
	.param .u64 .ptr .align 1 local_maxima_param_6,
	.param .u64 .ptr .align 1 local_maxima_param_7,
	.param .u32 local_maxima_param_8,
	.param .u32 local_maxima_param_9,
	.param .u32 local_maxima_param_10,
	.param .u32 local_maxima_param_11
)
{
	.reg .pred 	%p<17>;
	.reg .b32 	%r<73>;
	.reg .b32 	%f<4>;
	.reg .b64 	%rd<19>;

	ld.param.u64 	%rd6, [local_maxima_param_0];
	ld.param.f32 	%f2, [local_maxima_param_1];
	ld.param.u32 	%r29, [local_maxima_param_2];
	ld.param.u64 	%rd2, [local_maxima_param_4];
	ld.param.u64 	%rd3, [local_maxima_param_5];
	ld.param.u64 	%rd4, [local_maxima_param_6];
	ld.param.u64 	%rd5, [local_maxima_param_7];
	ld.param.u32 	%r30, [local_maxima_param_8];
	ld.param.u32 	%r31, [local_maxima_param_9];
	ld.param.u32 	%r32, [local_maxima_param_10];
	ld.param.u32 	%r33, [local_maxima_param_11];
	cvta.to.global.u64 	%rd1, %rd6;
	mov.u32 	%r34, %ntid.x;
	mov.u32 	%r35, %ctaid.x;
	mov.u32 	%r36, %tid.x;
	mad.lo.s32 	%r1, %r34, %r35, %r36;
	mul.lo.s32 	%r37, %r31, %r30;
	mul.lo.s32 	%r38, %r37, %r32;
	setp.ge.s32 	%p1, %r1, %r38;
	@%p1 bra 	$L__BB1_14;
	mul.lo.s32 	%r39, %r32, %r31;
	div.s32 	%r2, %r1, %r39;
	mul.lo.s32 	%r40, %r2, %r39;
	sub.s32 	%r41, %r1, %r40;
	div.s32 	%r3, %r41, %r32;
	mul.lo.s32 	%r42, %r3, %r32;
	sub.s32 	%r4, %r41, %r42;
	mul.wide.s32 	%rd7, %r1, 4;
	add.s64 	%rd8, %rd1, %rd7;
	ld.global.f32 	%f1, [%rd8];
	setp.le.f32 	%p2, %f1, %f2;
	@%p2 bra 	$L__BB1_14;
	neg.s32 	%r5, %r29;
	setp.lt.s32 	%p3, %r29, 0;
	@%p3 bra 	$L__BB1_12;
	mul.lo.s32 	%r6, %r29, %r29;
	shl.b32 	%r43, %r30, 1;
	add.s32 	%r7, %r43, -2;
	shl.b32 	%r44, %r31, 1;
	add.s32 	%r8, %r44, -2;
	shl.b32 	%r45, %r32, 1;
	add.s32 	%r9, %r45, -2;
	shl.b32 	%r46, %r29, 1;
	neg.s32 	%r10, %r46;
	sub.s32 	%r11, %r4, %r29;
	sub.s32 	%r12, %r29, %r4;
	mov.u32 	%r67, %r5;
$L__BB1_4:
	add.s32 	%r47, %r67, %r2;
	setp.lt.s32 	%p4, %r47, 0;
	setp.ge.s32 	%p5, %r47, %r30;
	selp.b32 	%r48, 0, %r7, %p4;
	sub.s32 	%r49, %r48, %r47;
	selp.b32 	%r50, %r49, %r47, %p5;
	selp.b32 	%r51, %r49, %r50, %p4;
	mul.lo.s32 	%r14, %r51, %r31;
	mov.u32 	%r68, %r5;
$L__BB1_5:
	mul.lo.s32 	%r52, %r67, %r67;
	mad.lo.s32 	%r16, %r68, %r68, %r52;
	add.s32 	%r53, %r68, %r3;
	setp.lt.s32 	%p6, %r53, 0;
	setp.ge.s32 	%p7, %r53, %r31;
	selp.b32 	%r54, 0, %r8, %p6;
	sub.s32 	%r55, %r54, %r53;
	selp.b32 	%r56, %r55, %r53, %p7;
	selp.b32 	%r57, %r55, %r56, %p6;
	add.s32 	%r58, %r57, %r14;
	mul.lo.s32 	%r17, %r58, %r32;
	mov.u32 	%r69, %r12;
	mov.u32 	%r70, %r11;
	mov.u32 	%r71, %r10;
	mov.u32 	%r72, %r5;
$L__BB1_6:
	or.b32  	%r59, %r68, %r67;
	or.b32  	%r60, %r59, %r72;
	setp.eq.s32 	%p8, %r60, 0;
	@%p8 bra 	$L__BB1_9;
	mad.lo.s32 	%r61, %r72, %r72, %r16;
	setp.gt.u32 	%p9, %r61, %r6;
	@%p9 bra 	$L__BB1_9;
	setp.lt.s32 	%p10, %r70, 0;
	setp.ge.s32 	%p11, %r70, %r32;
	selp.b32 	%r62, 0, %r9, %p10;
	add.s32 	%r63, %r62, %r69;
	selp.b32 	%r64, %r63, %r70, %p11;
	selp.b32 	%r65, %r63, %r64, %p10;
	add.s32 	%r66, %r65, %r17;
	mul.wide.s32 	%rd9, %r66, 4;
	add.s64 	%rd10, %rd1, %rd9;
	ld.global.f32 	%f3, [%rd10];
	setp.lt.f32 	%p12, %f1, %f3;
	@%p12 bra 	$L__BB1_14;
$L__BB1_9:
	add.s32 	%r72, %r72, 1;
	add.s32 	%r71, %r71, 1;
	add.s32 	%r70, %r70, 1;
	add.s32 	%r69, %r69, -1;
	setp.ne.s32 	%p13, %r71, 1;
	@%p13 bra 	$L__BB1_6;
	add.s32 	%r26, %r68, 1;
	setp.ne.s32 	%p14, %r68, %r29;
	mov.u32 	%r68, %r26;
	@%p14 bra 	$L__BB1_5;
	add.s32 	%r27, %r67, 1;
	setp.ne.s32 	%p15, %r67, %r29;
	mov.u32 	%r67, %r27;
	@%p15 bra 	$L__BB1_4;
$L__BB1_12:
	cvta.to.global.u64 	%rd11, %rd5;
	atom.global.add.u32 	%r28, [%rd11], 1;
	setp.ge.u32 	%p16, %r28, %r33;
	@%p16 bra 	$L__BB1_14;
	cvta.to.global.u64 	%rd12, %rd2;
	mul.wide.u32 	%rd13, %r28, 2;
	add.s64 	%rd14, %rd12, %rd13;
	st.global.u16 	[%rd14], %r2;
	cvta.to.global.u64 	%rd15, %rd3;
	add.s64 	%rd16, %rd15, %rd13;
	st.global.u16 	[%rd16], %r3;
	cvta.to.global.u64 	%rd17, %rd4;
	add.s64 	%rd18, %rd17, %rd13;
	st.global.u16 	[%rd18], %r4;
$L__BB1_14:
	ret;

}
	// .globl	delta_fit_cross_corr
.visible .entry delta_fit_cross_corr(
	.param .u64 .ptr .align 1 delta_fit_cross_corr_param_0,
	.param .u64 .ptr .align 1 delta_fit_cross_corr_param_1,
	.param .u64 .ptr .align 1 delta_fit_cross_corr_param_2,
	.param .u64 .ptr .align 1 delta_fit_cross_corr_param_3,
	.param .u64 .ptr .align 1 delta_fit_cross_corr_param_4,
	.param .u64 .ptr .align 1 delta_fit_cross_corr_param_5,
	.param .u32 delta_fit_cross_corr_param_6,
	.param .u32 delta_fit_cross_corr_param_7,
	.param .u32 delta_fit_cross_corr_param_8,
	.param .u32 delta_fit_cross_corr_param_9,
	.param .u32 delta_fit_cross_corr_param_10,
	.param .f32 delta_fit_cross_corr_param_11,
	.param .f32 delta_fit_cross_corr_param_12
)
{
	.local .align 16 .b8 	__local_depot2[14400];
	.reg .b64 	%SP;
	.reg .b64 	%SPL;
	.reg .pred 	%p<123>;
	.reg .b16 	%rs<4>;
	.reg .b32 	%r<357>;
	.reg .b32 	%f<1067>;
	.reg .b64 	%rd<208>;

	mov.u64 	%SPL, __local_depot2;
	ld.param.u64 	%rd80, [delta_fit_cross_corr_param_0];
	ld.param.u64 	%rd81, [delta_fit_cross_corr_param_1];
	ld.param.u64 	%rd76, [delta_fit_cross_corr_param_2];
	ld.param.u64 	%rd77, [delta_fit_cross_corr_param_3];
	ld.param.u64 	%rd78, [delta_fit_cross_corr_param_4];
	ld.param.u32 	%r156, [delta_fit_cross_corr_param_6];
	ld.param.u32 	%r152, [delta_fit_cross_corr_param_7];
	ld.param.u32 	%r153, [delta_fit_cross_corr_param_8];
	ld.param.u32 	%r154, [delta_fit_cross_corr_param_9];
	ld.param.u32 	%r155, [delta_fit_cross_corr_param_10];
	ld.param.f32 	%f185, [delta_fit_cross_corr_param_11];
	ld.param.f32 	%f186, [delta_fit_cross_corr_param_12];
	cvta.to.global.u64 	%rd1, %rd81;
	cvta.to.global.u64 	%rd2, %rd80;
	add.u64 	%rd3, %SPL, 0;
	add.u64 	%rd4, %SPL, 2400;
	add.u64 	%rd5, %SPL, 4800;
	add.u64 	%rd6, %SPL, 7200;
	add.u64 	%rd7, %SPL, 9600;
	add.u64 	%rd8, %SPL, 12000;
	mov.u32 	%r157, %ctaid.x;
	mov.u32 	%r158, %ntid.x;
	mov.u32 	%r159, %tid.x;
	mad.lo.s32 	%r1, %r157, %r158, %r159;
	setp.ge.s32 	%p4, %r1, %r156;
	@%p4 bra 	$L__BB2_111;
	cvta.to.global.u64 	%rd88, %rd76;
	cvta.to.global.u64 	%rd89, %rd77;
	cvta.to.global.u64 	%rd90, %rd78;
	mul.wide.s32 	%rd91, %r1, 2;
	add.s64 	%rd92, %rd88, %rd91;
	ld.global.nc.u16 	%rs1, [%rd92];
	cvt.u32.u16 	%r2, %rs1;
	add.s64 	%rd93, %rd89, %rd91;
	ld.global.nc.u16 	%rs2, [%rd93];
	cvt.u32.u16 	%r3, %rs2;
	add.s64 	%rd94, %rd90, %rd91;
	ld.global.nc.u16 	%rs3, [%rd94];
	cvt.u32.u16 	%r4, %rs3;
	neg.s32 	%r5, %r155;
	setp.lt.s32 	%p5, %r155, 0;
	mov.f32 	%f959, 0f60AD78EC;
	mov.b32 	%r320, 0;
	@%p5 bra 	$L__BB2_18;
	mul.lo.s32 	%r6, %r155, %r155;
	shl.b32 	%r162, %r152, 1;
	add.s32 	%r7, %r162, -2;
	shl.b32 	%r163, %r153, 1;
	add.s32 	%r8, %r163, -2;
	add.f32 	%f189, %f185, %f185;
	mul.f32 	%f1, %f185, %f189;
	add.f32 	%f190, %f186, %f186;
	mul.f32 	%f2, %f186, %f190;
	sub.s32 	%r9, %r4, %r155;
	neg.s32 	%r164, %r9;
	setp.lt.s32 	%p6, %r9, 0;
	setp.lt.s32 	%p7, %r9, %r154;
	shl.b32 	%r165, %r154, 1;
	sub.s32 	%r166, %r165, %r9;
	add.s32 	%r167, %r166, -2;
	selp.b32 	%r168, %r9, %r167, %p7;
	selp.b32 	%r10, %r164, %r168, %p6;
	setp.lt.s32 	%p8, %r10, 0;
	setp.ge.s32 	%p9, %r10, %r154;
	or.pred  	%p1, %p8, %p9;
	cvt.rn.f32.u32 	%f191, %r6;
	div.rn.f32 	%f3, %f191, %f2;
	sub.s32 	%r11, 2, %r155;
	add.s32 	%r169, %r155, %r165;
	sub.s32 	%r170, %r169, %r4;
	add.s32 	%r12, %r170, -4;
	sub.s32 	%r171, %r155, %r4;
	add.s32 	%r13, %r171, -2;
	shl.b32 	%r172, %r155, 1;
	neg.s32 	%r14, %r172;
	mov.b32 	%r320, 0;
	mov.f32 	%f959, 0f60AD78EC;
	mov.u32 	%r308, %r5;
$L__BB2_3:
	mul.lo.s32 	%r17, %r308, %r308;
	add.s32 	%r173, %r308, %r2;
	setp.lt.s32 	%p10, %r173, 0;
	setp.lt.s32 	%p11, %r173, %r152;
	sub.s32 	%r174, %r7, %r173;
	selp.b32 	%r175, %r173, %r174, %p11;
	neg.s32 	%r176, %r173;
	cvt.rn.f32.u32 	%f192, %r17;
	div.rn.f32 	%f5, %f192, %f1;
	selp.b32 	%r177, %r176, %r175, %p10;
	setp.lt.s32 	%p12, %r177, 0;
	setp.ge.s32 	%p13, %r177, %r152;
	or.pred  	%p2, %p12, %p13;
	mul.lo.s32 	%r18, %r177, %r153;
	mov.u32 	%r310, %r5;
$L__BB2_4:
	mul.lo.s32 	%r178, %r310, %r310;
	add.s32 	%r21, %r178, %r17;
	add.s32 	%r22, %r310, %r3;
	neg.s32 	%r23, %r22;
	setp.lt.s32 	%p14, %r22, %r153;
	sub.s32 	%r179, %r8, %r22;
	selp.b32 	%r24, %r22, %r179, %p14;
	cvt.rn.f32.u32 	%f193, %r178;
	div.rn.f32 	%f194, %f193, %f2;
	add.f32 	%f7, %f5, %f194;
	setp.ne.s32 	%p15, %r21, 0;
	setp.gt.s32 	%p16, %r320, 599;
	or.pred  	%p17, %p15, %p16;
	@%p17 bra 	$L__BB2_7;
	setp.lt.s32 	%p18, %r22, 0;
	selp.b32 	%r25, %r23, %r24, %p18;
	setp.lt.s32 	%p19, %r25, 0;
	setp.ge.s32 	%p20, %r25, %r153;
	or.pred  	%p21, %p19, %p20;
	or.pred  	%p23, %p2, %p21;
	or.pred  	%p24, %p23, %p1;
	@%p24 bra 	$L__BB2_7;
	add.s32 	%r180, %r25, %r18;
	mad.lo.s32 	%r181, %r180, %r154, %r10;
	mul.wide.s32 	%rd95, %r181, 4;
	add.s64 	%rd96, %rd2, %rd95;
	ld.global.nc.f32 	%f195, [%rd96];
	mul.wide.s32 	%rd97, %r320, 4;
	add.s64 	%rd98, %rd4, %rd97;
	st.local.f32 	[%rd98], %f195;
	add.s64 	%rd99, %rd1, %rd95;
	ld.global.nc.f32 	%f196, [%rd99];
	add.s64 	%rd100, %rd5, %rd97;
	st.local.f32 	[%rd100], %f196;
	setp.lt.f32 	%p25, %f195, %f959;
	selp.f32 	%f959, %f195, %f959, %p25;
	add.s64 	%rd101, %rd6, %rd97;
	st.local.u32 	[%rd101], %r308;
	add.s64 	%rd102, %rd7, %rd97;
	st.local.u32 	[%rd102], %r310;
	add.s64 	%rd103, %rd8, %rd97;
	st.local.u32 	[%rd103], %r5;
	add.f32 	%f197, %f7, %f3;
	fma.rn.f32 	%f198, %f197, 0fBBBB989D, 0f3F000000;
	cvt.sat.f32.f32 	%f199, %f198;
	mov.f32 	%f200, 0f4B400001;
	mov.f32 	%f201, 0f437C0000;
	fma.rm.f32 	%f202, %f199, %f201, %f200;
	add.f32 	%f203, %f202, 0fCB40007F;
	neg.f32 	%f204, %f203;
	fma.rn.f32 	%f205, %f197, 0fBFB8AA3B, %f204;
	fma.rn.f32 	%f206, %f197, 0fB2A57060, %f205;
	mov.b32 	%r182, %f202;
	shl.b32 	%r183, %r182, 23;
	mov.b32 	%f207, %r183;
	ex2.approx.ftz.f32 	%f208, %f206;
	mul.f32 	%f209, %f208, %f207;
	add.s64 	%rd104, %rd3, %rd97;
	st.local.f32 	[%rd104], %f209;
	add.s32 	%r320, %r320, 1;
$L__BB2_7:
	setp.eq.s32 	%p26, %r155, 0;
	@%p26 bra 	$L__BB2_16;
	setp.lt.s32 	%p27, %r22, 0;
	selp.b32 	%r184, %r23, %r24, %p27;
	setp.lt.s32 	%p28, %r184, 0;
	setp.ge.s32 	%p29, %r184, %r153;
	or.pred  	%p30, %p28, %p29;
	or.pred  	%p3, %p2, %p30;
	add.s32 	%r185, %r184, %r18;
	mul.lo.s32 	%r28, %r185, %r154;
	mov.u32 	%r313, %r14;
	mov.u32 	%r314, %r13;
	mov.u32 	%r315, %r9;
	mov.u32 	%r316, %r12;
	mov.u32 	%r317, %r11;
$L__BB2_9:
	add.s32 	%r35, %r317, -1;
	mul.lo.s32 	%r36, %r35, %r35;
	add.s32 	%r186, %r21, %r36;
	setp.gt.u32 	%p32, %r186, %r6;
	setp.gt.s32 	%p33, %r320, 599;
	or.pred  	%p34, %p32, %p33;
	@%p34 bra 	$L__BB2_12;
	add.s32 	%r187, %r315, 1;
	add.s32 	%r188, %r314, 1;
	setp.lt.s32 	%p35, %r187, 0;
	setp.lt.s32 	%p36, %r187, %r154;
	add.s32 	%r189, %r316, 1;
	selp.b32 	%r190, %r187, %r189, %p36;
	selp.b32 	%r37, %r188, %r190, %p35;
	setp.lt.s32 	%p37, %r37, 0;
	setp.ge.s32 	%p38, %r37, %r154;
	or.pred  	%p39, %p37, %p38;
	or.pred  	%p41, %p3, %p39;
	@%p41 bra 	$L__BB2_12;
	add.s32 	%r191, %r37, %r28;
	mul.wide.s32 	%rd105, %r191, 4;
	add.s64 	%rd106, %rd2, %rd105;
	ld.global.nc.f32 	%f210, [%rd106];
	mul.wide.s32 	%rd107, %r320, 4;
	add.s64 	%rd108, %rd4, %rd107;
	st.local.f32 	[%rd108], %f210;
	add.s64 	%rd109, %rd1, %rd105;
	ld.global.nc.f32 	%f211, [%rd109];
	add.s64 	%rd110, %rd5, %rd107;
	st.local.f32 	[%rd110], %f211;
	setp.lt.f32 	%p42, %f210, %f959;
	selp.f32 	%f959, %f210, %f959, %p42;
	add.s64 	%rd111, %rd6, %rd107;
	st.local.u32 	[%rd111], %r308;
	add.s64 	%rd112, %rd7, %rd107;
	st.local.u32 	[%rd112], %r310;
	add.s64 	%rd113, %rd8, %rd107;
	st.local.u32 	[%rd113], %r35;
	cvt.rn.f32.u32 	%f212, %r36;
	div.rn.f32 	%f213, %f212, %f2;
	add.f32 	%f214, %f7, %f213;
	fma.rn.f32 	%f215, %f214, 0fBBBB989D, 0f3F000000;
	cvt.sat.f32.f32 	%f216, %f215;
	mov.f32 	%f217, 0f4B400001;
	mov.f32 	%f218, 0f437C0000;
	fma.rm.f32 	%f219, %f216, %f218, %f217;
	add.f32 	%f220, %f219, 0fCB40007F;
	neg.f32 	%f221, %f220;
	fma.rn.f32 	%f222, %f214, 0fBFB8AA3B, %f221;
	fma.rn.f32 	%f223, %f214, 0fB2A57060, %f222;
	mov.b32 	%r192, %f219;
	shl.b32 	%r193, %r192, 23;
	mov.b32 	%f224, %r193;
	ex2.approx.ftz.f32 	%f225, %f223;
	mul.f32 	%f226, %f225, %f224;
	add.s64 	%rd114, %rd3, %rd107;
	st.local.f32 	[%rd114], %f226;
	add.s32 	%r320, %r320, 1;
$L__BB2_12:
	mul.lo.s32 	%r40, %r317, %r317;
	add.s32 	%r194, %r21, %r40;
	setp.gt.u32 	%p43, %r194, %r6;
	setp.gt.s32 	%p44, %r320, 599;
	or.pred  	%p45, %p43, %p44;
	@%p45 bra 	$L__BB2_15;
	add.s32 	%r195, %r315, 2;
	setp.lt.s32 	%p46, %r195, 0;
	setp.lt.s32 	%p47, %r195, %r154;
	selp.b32 	%r196, %r195, %r316, %p47;
	selp.b32 	%r41, %r314, %r196, %p46;
	setp.lt.s32 	%p48, %r41, 0;
	setp.ge.s32 	%p49, %r41, %r154;
	or.pred  	%p50, %p48, %p49;
	or.pred  	%p52, %p3, %p50;
	@%p52 bra 	$L__BB2_15;
	add.s32 	%r197, %r41, %r28;
	mul.wide.s32 	%rd115, %r197, 4;
	add.s64 	%rd116, %rd2, %rd115;
	ld.global.nc.f32 	%f227, [%rd116];
	mul.wide.s32 	%rd117, %r320, 4;
	add.s64 	%rd118, %rd4, %rd117;
	st.local.f32 	[%rd118], %f227;
	add.s64 	%rd119, %rd1, %rd115;
	ld.global.nc.f32 	%f228, [%rd119];
	add.s64 	%rd120, %rd5, %rd117;
	st.local.f32 	[%rd120], %f228;
	setp.lt.f32 	%p53, %f227, %f959;
	selp.f32 	%f959, %f227, %f959, %p53;
	add.s64 	%rd121, %rd6, %rd117;
	st.local.u32 	[%rd121], %r308;
	add.s64 	%rd122, %rd7, %rd117;
	st.local.u32 	[%rd122], %r310;
	add.s64 	%rd123, %rd8, %rd117;
	st.local.u32 	[%rd123], %r317;
	cvt.rn.f32.u32 	%f229, %r40;
	div.rn.f32 	%f230, %f229, %f2;
	add.f32 	%f231, %f7, %f230;
	fma.rn.f32 	%f232, %f231, 0fBBBB989D, 0f3F000000;
	cvt.sat.f32.f32 	%f233, %f232;
	mov.f32 	%f234, 0f4B400001;
	mov.f32 	%f235, 0f437C0000;
	fma.rm.f32 	%f236, %f233, %f235, %f234;
	add.f32 	%f237, %f236, 0fCB40007F;
	neg.f32 	%f238, %f237;
	fma.rn.f32 	%f239, %f231, 0fBFB8AA3B, %f238;
	fma.rn.f32 	%f240, %f231, 0fB2A57060, %f239;
	mov.b32 	%r198, %f236;
	shl.b32 	%r199, %r198, 23;
	mov.b32 	%f241, %r199;
	ex2.approx.ftz.f32 	%f242, %f240;
	mul.f32 	%f243, %f242, %f241;
	add.s64 	%rd124, %rd3, %rd117;
	st.local.f32 	[%rd124], %f243;
	add.s32 	%r320, %r320, 1;
$L__BB2_15:
	add.s32 	%r317, %r317, 2;
	add.s32 	%r316, %r316, -2;
	add.s32 	%r315, %r315, 2;
	add.s32 	%r314, %r314, -2;
	add.s32 	%r313, %r313, 2;
	setp.ne.s32 	%p54, %r313, 0;
	@%p54 bra 	$L__BB2_9;
$L__BB2_16:
	add.s32 	%r50, %r310, 1;
	setp.ne.s32 	%p55, %r310, %r155;
	mov.u32 	%r310, %r50;
	@%p55 bra 	$L__BB2_4;
	add.s32 	%r51, %r308, 1;
	setp.ne.s32 	%p56, %r308, %r155;
	mov.u32 	%r308, %r51;
	@%p56 bra 	$L__BB2_3;
$L__BB2_18:
	setp.eq.s32 	%p57, %r320, 0;
	@%p57 bra 	$L__BB2_111;
	setp.lt.s32 	%p58, %r320, 1;
	mov.f32 	%f970, 0f00000000;
	@%p58 bra 	$L__BB2_32;
	add.s32 	%r201, %r320, -1;
	and.b32  	%r53, %r320, 15;
	setp.lt.u32 	%p59, %r201, 15;
	mov.f32 	%f970, 0f00000000;
	mov.b32 	%r325, 0;
	@%p59 bra 	$L__BB2_23;
	and.b32  	%r325, %r320, 2147483632;
	neg.s32 	%r323, %r325;
	add.s64 	%rd185, %rd3, 32;
	mov.f32 	%f970, 0f00000000;
$L__BB2_22:
	.pragma "nounroll";
	ld.local.v4.f32 	{%f248, %f249, %f250, %f251}, [%rd185+-32];
	add.f32 	%f252, %f970, %f248;
	add.f32 	%f253, %f252, %f249;
	add.f32 	%f254, %f253, %f250;
	add.f32 	%f255, %f254, %f251;
	ld.local.v4.f32 	{%f256, %f257, %f258, %f259}, [%rd185+-16];
	add.f32 	%f260, %f255, %f256;
	add.f32 	%f261, %f260, %f257;
	add.f32 	%f262, %f261, %f258;
	add.f32 	%f263, %f262, %f259;
	ld.local.v4.f32 	{%f264, %f265, %f266, %f267}, [%rd185];
	add.f32 	%f268, %f263, %f264;
	add.f32 	%f269, %f268, %f265;
	add.f32 	%f270, %f269, %f266;
	add.f32 	%f271, %f270, %f267;
	ld.local.v4.f32 	{%f272, %f273, %f274, %f275}, [%rd185+16];
	add.f32 	%f276, %f271, %f272;
	add.f32 	%f277, %f276, %f273;
	add.f32 	%f278, %f277, %f274;
	add.f32 	%f970, %f278, %f275;
	add.s32 	%r323, %r323, 16;
	add.s64 	%rd185, %rd185, 64;
	setp.ne.s32 	%p60, %r323, 0;
	@%p60 bra 	$L__BB2_22;
$L__BB2_23:
	setp.eq.s32 	%p61, %r53, 0;
	@%p61 bra 	$L__BB2_32;
	and.b32  	%r59, %r320, 7;
	setp.lt.u32 	%p62, %r53, 8;
	@%p62 bra 	$L__BB2_26;
	mul.wide.u32 	%rd125, %r325, 4;
	add.s64 	%rd126, %rd3, %rd125;
	ld.local.f32 	%f280, [%rd126];
	add.f32 	%f281, %f970, %f280;
	ld.local.f32 	%f282, [%rd126+4];
	add.f32 	%f283, %f281, %f282;
	ld.local.f32 	%f284, [%rd126+8];
	add.f32 	%f285, %f283, %f284;
	ld.local.f32 	%f286, [%rd126+12];
	add.f32 	%f287, %f285, %f286;
	ld.local.f32 	%f288, [%rd126+16];
	add.f32 	%f289, %f287, %f288;
	ld.local.f32 	%f290, [%rd126+20];
	add.f32 	%f291, %f289, %f290;
	ld.local.f32 	%f292, [%rd126+24];
	add.f32 	%f293, %f291, %f292;
	ld.local.f32 	%f294, [%rd126+28];
	add.f32 	%f970, %f293, %f294;
	add.s32 	%r325, %r325, 8;
$L__BB2_26:
	setp.eq.s32 	%p63, %r59, 0;
	@%p63 bra 	$L__BB2_32;
	and.b32  	%r62, %r320, 3;
	setp.lt.u32 	%p64, %r59, 4;
	@%p64 bra 	$L__BB2_29;
	mul.wide.u32 	%rd127, %r325, 4;
	add.s64 	%rd128, %rd3, %rd127;
	ld.local.f32 	%f296, [%rd128];
	add.f32 	%f297, %f970, %f296;
	ld.local.f32 	%f298, [%rd128+4];
	add.f32 	%f299, %f297, %f298;
	ld.local.f32 	%f300, [%rd128+8];
	add.f32 	%f301, %f299, %f300;
	ld.local.f32 	%f302, [%rd128+12];
	add.f32 	%f970, %f301, %f302;
	add.s32 	%r325, %r325, 4;
$L__BB2_29:
	setp.eq.s32 	%p65, %r62, 0;
	@%p65 bra 	$L__BB2_32;
	mul.wide.u32 	%rd129, %r325, 4;
	add.s64 	%rd186, %rd3, %rd129;
	neg.s32 	%r327, %r62;
$L__BB2_31:
	.pragma "nounroll";
	ld.local.f32 	%f303, [%rd186];
	add.f32 	%f970, %f970, %f303;
	add.s64 	%rd186, %rd186, 4;
	add.s32 	%r327, %r327, 1;
	setp.ne.s32 	%p66, %r327, 0;
	@%p66 bra 	$L__BB2_31;
$L__BB2_32:
	setp.lt.s32 	%p67, %r320, 1;
	cvt.rn.f32.s32 	%f30, %r320;
	div.rn.f32 	%f31, %f970, %f30;
	mov.f32 	%f979, 0f00000000;
	@%p67 bra 	$L__BB2_45;
	add.s32 	%r203, %r320, -1;
	and.b32  	%r68, %r320, 15;
	setp.lt.u32 	%p68, %r203, 15;
	mov.f32 	%f979, 0f00000000;
	mov.b32 	%r330, 0;
	@%p68 bra 	$L__BB2_36;
	and.b32  	%r330, %r320, 2147483632;
	neg.s32 	%r328, %r330;
	add.s64 	%rd187, %rd3, 32;
	mov.f32 	%f979, 0f00000000;
$L__BB2_35:
	.pragma "nounroll";
	ld.local.v4.f32 	{%f308, %f309, %f310, %f311}, [%rd187+-32];
	sub.f32 	%f312, %f308, %f31;
	fma.rn.f32 	%f313, %f312, %f312, %f979;
	sub.f32 	%f314, %f309, %f31;
	fma.rn.f32 	%f315, %f314, %f314, %f313;
	sub.f32 	%f316, %f310, %f31;
	fma.rn.f32 	%f317, %f316, %f316, %f315;
	sub.f32 	%f318, %f311, %f31;
	fma.rn.f32 	%f319, %f318, %f318, %f317;
	ld.local.v4.f32 	{%f320, %f321, %f322, %f323}, [%rd187+-16];
	sub.f32 	%f324, %f320, %f31;
	fma.rn.f32 	%f325, %f324, %f324, %f319;
	sub.f32 	%f326, %f321, %f31;
	fma.rn.f32 	%f327, %f326, %f326, %f325;
	sub.f32 	%f328, %f322, %f31;
	fma.rn.f32 	%f329, %f328, %f328, %f327;
	sub.f32 	%f330, %f323, %f31;
	fma.rn.f32 	%f331, %f330, %f330, %f329;
	ld.local.v4.f32 	{%f332, %f333, %f334, %f335}, [%rd187];
	sub.f32 	%f336, %f332, %f31;
	fma.rn.f32 	%f337, %f336, %f336, %f331;
	sub.f32 	%f338, %f333, %f31;
	fma.rn.f32 	%f339, %f338, %f338, %f337;
	sub.f32 	%f340, %f334, %f31;
	fma.rn.f32 	%f341, %f340, %f340, %f339;
	sub.f32 	%f342, %f335, %f31;
	fma.rn.f32 	%f343, %f342, %f342, %f341;
	ld.local.v4.f32 	{%f344, %f345, %f346, %f347}, [%rd187+16];
	sub.f32 	%f348, %f344, %f31;
	fma.rn.f32 	%f349, %f348, %f348, %f343;
	sub.f32 	%f350, %f345, %f31;
	fma.rn.f32 	%f351, %f350, %f350, %f349;
	sub.f32 	%f352, %f346, %f31;
	fma.rn.f32 	%f353, %f352, %f352, %f351;
	sub.f32 	%f354, %f347, %f31;
	fma.rn.f32 	%f979, %f354, %f354, %f353;
	add.s32 	%r328, %r328, 16;
	add.s64 	%rd187, %rd187, 64;
	setp.ne.s32 	%p69, %r328, 0;
	@%p69 bra 	$L__BB2_35;
$L__BB2_36:
	setp.eq.s32 	%p70, %r68, 0;
	@%p70 bra 	$L__BB2_45;
	and.b32  	%r74, %r320, 7;
	setp.lt.u32 	%p71, %r68, 8;
	@%p71 bra 	$L__BB2_39;
	mul.wide.u32 	%rd130, %r330, 4;
	add.s64 	%rd131, %rd3, %rd130;
	ld.local.f32 	%f356, [%rd131];
	sub.f32 	%f357, %f356, %f31;
	fma.rn.f32 	%f358, %f357, %f357, %f979;
	ld.local.f32 	%f359, [%rd131+4];
	sub.f32 	%f360, %f359, %f31;
	fma.rn.f32 	%f361, %f360, %f360, %f358;
	ld.local.f32 	%f362, [%rd131+8];
	sub.f32 	%f363, %f362, %f31;
	fma.rn.f32 	%f364, %f363, %f363, %f361;
	ld.local.f32 	%f365, [%rd131+12];
	sub.f32 	%f366, %f365, %f31;
	fma.rn.f32 	%f367, %f366, %f366, %f364;
	ld.local.f32 	%f368, [%rd131+16];
	sub.f32 	%f369, %f368, %f31;
	fma.rn.f32 	%f370, %f369, %f369, %f367;
	ld.local.f32 	%f371, [%rd131+20];
	sub.f32 	%f372, %f371, %f31;
	fma.rn.f32 	%f373, %f372, %f372, %f370;
	ld.local.f32 	%f374, [%rd131+24];
	sub.f32 	%f375, %f374, %f31;
	fma.rn.f32 	%f376, %f375, %f375, %f373;
	ld.local.f32 	%f377, [%rd131+28];
	sub.f32 	%f378, %f377, %f31;
	fma.rn.f32 	%f979, %f378, %f378, %f376;
	add.s32 	%r330, %r330, 8;
$L__BB2_39:
	setp.eq.s32 	%p72, %r74, 0;
	@%p72 bra 	$L__BB2_45;
	and.b32  	%r77, %r320, 3;
	setp.lt.u32 	%p73, %r74, 4;
	@%p73 bra 	$L__BB2_42;
	mul.wide.u32 	%rd132, %r330, 4;
	add.s64 	%rd133, %rd3, %rd132;
	ld.local.f32 	%f380, [%rd133];
	sub.f32 	%f381, %f380, %f31;
	fma.rn.f32 	%f382, %f381, %f381, %f979;
	ld.local.f32 	%f383, [%rd133+4];
	sub.f32 	%f384, %f383, %f31;
	fma.rn.f32 	%f385, %f384, %f384, %f382;
	ld.local.f32 	%f386, [%rd133+8];
	sub.f32 	%f387, %f386, %f31;
	fma.rn.f32 	%f388, %f387, %f387, %f385;
	ld.local.f32 	%f389, [%rd133+12];
	sub.f32 	%f390, %f389, %f31;
	fma.rn.f32 	%f979, %f390, %f390, %f388;
	add.s32 	%r330, %r330, 4;
$L__BB2_42:
	setp.eq.s32 	%p74, %r77, 0;
	@%p74 bra 	$L__BB2_45;
	mul.wide.u32 	%rd134, %r330, 4;
	add.s64 	%rd188, %rd3, %rd134;
	neg.s32 	%r332, %r77;
$L__BB2_44:
	.pragma "nounroll";
	ld.local.f32 	%f391, [%rd188];
	sub.f32 	%f392, %f391, %f31;
	fma.rn.f32 	%f979, %f392, %f392, %f979;
	add.s64 	%rd188, %rd188, 4;
	add.s32 	%r332, %r332, 1;
	setp.ne.s32 	%p75, %r332, 0;
	@%p75 bra 	$L__BB2_44;
$L__BB2_45:
	setp.lt.s32 	%p76, %r320, 1;
	div.rn.f32 	%f394, %f979, %f30;
	sqrt.rn.f32 	%f45, %f394;
	mov.f32 	%f996, 0f00000000;
	mov.f32 	%f997, %f996;
	@%p76 bra 	$L__BB2_70;
	add.s32 	%r83, %r320, -1;
	and.b32  	%r84, %r320, 3;
	setp.lt.u32 	%p77, %r83, 3;
	mov.b32 	%r333, 0;
	@%p77 bra 	$L__BB2_49;
	and.b32  	%r333, %r320, 2147483644;
	neg.s32 	%r335, %r333;
	mov.u64 	%rd190, %rd3;
$L__BB2_48:
	ld.local.v4.f32 	{%f395, %f396, %f397, %f398}, [%rd190];
	sub.f32 	%f399, %f395, %f31;
	div.rn.f32 	%f400, %f399, %f45;
	sub.f32 	%f401, %f396, %f31;
	div.rn.f32 	%f402, %f401, %f45;
	sub.f32 	%f403, %f397, %f31;
	div.rn.f32 	%f404, %f403, %f45;
	sub.f32 	%f405, %f398, %f31;
	div.rn.f32 	%f406, %f405, %f45;
	st.local.v4.f32 	[%rd190], {%f400, %f402, %f404, %f406};
	add.s32 	%r335, %r335, 4;
	add.s64 	%rd190, %rd190, 16;
	setp.eq.s32 	%p78, %r335, 0;
	@%p78 bra 	$L__BB2_49;
	bra.uni 	$L__BB2_48;
$L__BB2_49:
	setp.eq.s32 	%p79, %r84, 0;
	@%p79 bra 	$L__BB2_52;
	mul.wide.u32 	%rd135, %r333, 4;
	add.s64 	%rd189, %rd3, %rd135;
	neg.s32 	%r334, %r84;
$L__BB2_51:
	.pragma "nounroll";
	ld.local.f32 	%f407, [%rd189];
	sub.f32 	%f408, %f407, %f31;
	div.rn.f32 	%f409, %f408, %f45;
	st.local.f32 	[%rd189], %f409;
	add.s64 	%rd189, %rd189, 4;
	add.s32 	%r334, %r334, 1;
	setp.ne.s32 	%p80, %r334, 0;
	@%p80 bra 	$L__BB2_51;
$L__BB2_52:
	setp.lt.u32 	%p81, %r83, 3;
	mov.b32 	%r336, 0;
	@%p81 bra 	$L__BB2_55;
	and.b32  	%r336, %r320, 2147483644;
	neg.s32 	%r338, %r336;
	mov.u64 	%rd192, %rd4;
$L__BB2_54:
	ld.local.v4.f32 	{%f410, %f411, %f412, %f413}, [%rd192];
	sub.f32 	%f414, %f410, %f959;
	sub.f32 	%f415, %f411, %f959;
	sub.f32 	%f416, %f412, %f959;
	sub.f32 	%f417, %f413, %f959;
	st.local.v4.f32 	[%rd192], {%f414, %f415, %f416, %f417};
	add.s32 	%r338, %r338, 4;
	add.s64 	%rd192, %rd192, 16;
	setp.eq.s32 	%p82, %r338, 0;
	@%p82 bra 	$L__BB2_55;
	bra.uni 	$L__BB2_54;
$L__BB2_55:
	setp.eq.s32 	%p83, %r84, 0;
	@%p83 bra 	$L__BB2_58;
	mul.wide.u32 	%rd136, %r336, 4;
	add.s64 	%rd191, %rd4, %rd136;
	neg.s32 	%r337, %r84;
$L__BB2_57:
	.pragma "nounroll";
	ld.local.f32 	%f418, [%rd191];
	sub.f32 	%f419, %f418, %f959;
	st.local.f32 	[%rd191], %f419;
	add.s64 	%rd191, %rd191, 4;
	add.s32 	%r337, %r337, 1;
	setp.ne.s32 	%p84, %r337, 0;
	@%p84 bra 	$L__BB2_57;
$L__BB2_58:
	and.b32  	%r99, %r320, 15;
	setp.lt.u32 	%p85, %r83, 15;
	mov.f32 	%f997, 0f00000000;
	mov.b32 	%r340, 0;
	mov.f32 	%f996, %f997;
	@%p85 bra 	$L__BB2_61;
	and.b32  	%r340, %r320, 2147483632;
	neg.s32 	%r339, %r340;
	add.s64 	%rd194, %rd4, 32;
	add.s64 	%rd193, %rd5, 32;
	mov.f32 	%f997, 0f00000000;
$L__BB2_60:
	.pragma "nounroll";
	ld.local.v4.f32 	{%f423, %f424, %f425, %f426}, [%rd194+-32];
	add.f32 	%f427, %f996, %f423;
	ld.local.v4.f32 	{%f428, %f429, %f430, %f431}, [%rd193+-32];
	add.f32 	%f432, %f997, %f428;
	add.f32 	%f433, %f427, %f424;
	add.f32 	%f434, %f432, %f429;
	add.f32 	%f435, %f433, %f425;
	add.f32 	%f436, %f434, %f430;
	add.f32 	%f437, %f435, %f426;
	add.f32 	%f438, %f436, %f431;
	ld.local.v4.f32 	{%f439, %f440, %f441, %f442}, [%rd194+-16];
	add.f32 	%f443, %f437, %f439;
	ld.local.v4.f32 	{%f444, %f445, %f446, %f447}, [%rd193+-16];
	add.f32 	%f448, %f438, %f444;
	add.f32 	%f449, %f443, %f440;
	add.f32 	%f450, %f448, %f445;
	add.f32 	%f451, %f449, %f441;
	add.f32 	%f452, %f450, %f446;
	add.f32 	%f453, %f451, %f442;
	add.f32 	%f454, %f452, %f447;
	ld.local.v4.f32 	{%f455, %f456, %f457, %f458}, [%rd194];
	add.f32 	%f459, %f453, %f455;
	ld.local.v4.f32 	{%f460, %f461, %f462, %f463}, [%rd193];
	add.f32 	%f464, %f454, %f460;
	add.f32 	%f465, %f459, %f456;
	add.f32 	%f466, %f464, %f461;
	add.f32 	%f467, %f465, %f457;
	add.f32 	%f468, %f466, %f462;
	add.f32 	%f469, %f467, %f458;
	add.f32 	%f470, %f468, %f463;
	ld.local.v4.f32 	{%f471, %f472, %f473, %f474}, [%rd194+16];
	add.f32 	%f475, %f469, %f471;
	ld.local.v4.f32 	{%f476, %f477, %f478, %f479}, [%rd193+16];
	add.f32 	%f480, %f470, %f476;
	add.f32 	%f481, %f475, %f472;
	add.f32 	%f482, %f480, %f477;
	add.f32 	%f483, %f481, %f473;
	add.f32 	%f484, %f482, %f478;
	add.f32 	%f996, %f483, %f474;
	add.f32 	%f997, %f484, %f479;
	add.s32 	%r339, %r339, 16;
	add.s64 	%rd194, %rd194, 64;
	add.s64 	%rd193, %rd193, 64;
	setp.ne.s32 	%p86, %r339, 0;
	@%p86 bra 	$L__BB2_60;
$L__BB2_61:
	setp.eq.s32 	%p87, %r99, 0;
	@%p87 bra 	$L__BB2_70;
	and.b32  	%r107, %r320, 7;
	setp.lt.u32 	%p88, %r99, 8;
	@%p88 bra 	$L__BB2_64;
	mul.wide.u32 	%rd137, %r340, 4;
	add.s64 	%rd138, %rd4, %rd137;
	ld.local.f32 	%f486, [%rd138];
	add.f32 	%f487, %f996, %f486;
	add.s64 	%rd139, %rd5, %rd137;
	ld.local.f32 	%f488, [%rd139];
	add.f32 	%f489, %f997, %f488;
	ld.local.f32 	%f490, [%rd138+4];
	add.f32 	%f491, %f487, %f490;
	ld.local.f32 	%f492, [%rd139+4];
	add.f32 	%f493, %f489, %f492;
	ld.local.f32 	%f494, [%rd138+8];
	add.f32 	%f495, %f491, %f494;
	ld.local.f32 	%f496, [%rd139+8];
	add.f32 	%f497, %f493, %f496;
	ld.local.f32 	%f498, [%rd138+12];
	add.f32 	%f499, %f495, %f498;
	ld.local.f32 	%f500, [%rd139+12];
	add.f32 	%f501, %f497, %f500;
	ld.local.f32 	%f502, [%rd138+16];
	add.f32 	%f503, %f499, %f502;
	ld.local.f32 	%f504, [%rd139+16];
	add.f32 	%f505, %f501, %f504;
	ld.local.f32 	%f506, [%rd138+20];
	add.f32 	%f507, %f503, %f506;
	ld.local.f32 	%f508, [%rd139+20];
	add.f32 	%f509, %f505, %f508;
	ld.local.f32 	%f510, [%rd138+24];
	add.f32 	%f511, %f507, %f510;
	ld.local.f32 	%f512, [%rd139+24];
	add.f32 	%f513, %f509, %f512;
	ld.local.f32 	%f514, [%rd138+28];
	add.f32 	%f996, %f511, %f514;
	ld.local.f32 	%f515, [%rd139+28];
	add.f32 	%f997, %f513, %f515;
	add.s32 	%r340, %r340, 8;
$L__BB2_64:
	setp.eq.s32 	%p89, %r107, 0;
	@%p89 bra 	$L__BB2_70;
	setp.lt.u32 	%p90, %r107, 4;
	@%p90 bra 	$L__BB2_67;
	mul.wide.u32 	%rd140, %r340, 4;
	add.s64 	%rd141, %rd4, %rd140;
	ld.local.f32 	%f517, [%rd141];
	add.f32 	%f518, %f996, %f517;
	add.s64 	%rd142, %rd5, %rd140;
	ld.local.f32 	%f519, [%rd142];
	add.f32 	%f520, %f997, %f519;
	ld.local.f32 	%f521, [%rd141+4];
	add.f32 	%f522, %f518, %f521;
	ld.local.f32 	%f523, [%rd142+4];
	add.f32 	%f524, %f520, %f523;
	ld.local.f32 	%f525, [%rd141+8];
	add.f32 	%f526, %f522, %f525;
	ld.local.f32 	%f527, [%rd142+8];
	add.f32 	%f528, %f524, %f527;
	ld.local.f32 	%f529, [%rd141+12];
	add.f32 	%f996, %f526, %f529;
	ld.local.f32 	%f530, [%rd142+12];
	add.f32 	%f997, %f528, %f530;
	add.s32 	%r340, %r340, 4;
$L__BB2_67:
	setp.eq.s32 	%p91, %r84, 0;
	@%p91 bra 	$L__BB2_70;
	mul.wide.u32 	%rd143, %r340, 4;
	add.s64 	%rd196, %rd5, %rd143;
	add.s64 	%rd195, %rd4, %rd143;
	neg.s32 	%r343, %r84;
$L__BB2_69:
	.pragma "nounroll";
	ld.local.f32 	%f531, [%rd195];
	add.f32 	%f996, %f996, %f531;
	ld.local.f32 	%f532, [%rd196];
	add.f32 	%f997, %f997, %f532;
	add.s64 	%rd196, %rd196, 4;
	add.s64 	%rd195, %rd195, 4;
	add.s32 	%r343, %r343, 1;
	setp.ne.s32 	%p92, %r343, 0;
	@%p92 bra 	$L__BB2_69;
$L__BB2_70:
	setp.lt.s32 	%p93, %r320, 1;
	div.rn.f32 	%f72, %f996, %f30;
	div.rn.f32 	%f73, %f997, %f30;
	mov.f32 	%f1014, 0f00000000;
	mov.f32 	%f1015, %f1014;
	@%p93 bra 	$L__BB2_83;
	add.s32 	%r208, %r320, -1;
	and.b32  	%r115, %r320, 15;
	setp.lt.u32 	%p94, %r208, 15;
	mov.f32 	%f1015, 0f00000000;
	mov.b32 	%r346, 0;
	mov.f32 	%f1014, %f1015;
	@%p94 bra 	$L__BB2_74;
	and.b32  	%r346, %r320, 2147483632;
	neg.s32 	%r344, %r346;
	add.s64 	%rd198, %rd4, 32;
	add.s64 	%rd197, %rd5, 32;
	mov.f32 	%f1015, 0f00000000;
$L__BB2_73:
	.pragma "nounroll";
	ld.local.v4.f32 	{%f537, %f538, %f539, %f540}, [%rd198+-32];
	sub.f32 	%f541, %f537, %f72;
	ld.local.v4.f32 	{%f542, %f543, %f544, %f545}, [%rd197+-32];
	sub.f32 	%f546, %f542, %f73;
	fma.rn.f32 	%f547, %f541, %f541, %f1014;
	fma.rn.f32 	%f548, %f546, %f546, %f1015;
	sub.f32 	%f549, %f538, %f72;
	sub.f32 	%f550, %f543, %f73;
	fma.rn.f32 	%f551, %f549, %f549, %f547;
	fma.rn.f32 	%f552, %f550, %f550, %f548;
	sub.f32 	%f553, %f539, %f72;
	sub.f32 	%f554, %f544, %f73;
	fma.rn.f32 	%f555, %f553, %f553, %f551;
	fma.rn.f32 	%f556, %f554, %f554, %f552;
	sub.f32 	%f557, %f540, %f72;
	sub.f32 	%f558, %f545, %f73;
	fma.rn.f32 	%f559, %f557, %f557, %f555;
	fma.rn.f32 	%f560, %f558, %f558, %f556;
	ld.local.v4.f32 	{%f561, %f562, %f563, %f564}, [%rd198+-16];
	sub.f32 	%f565, %f561, %f72;
	ld.local.v4.f32 	{%f566, %f567, %f568, %f569}, [%rd197+-16];
	sub.f32 	%f570, %f566, %f73;
	fma.rn.f32 	%f571, %f565, %f565, %f559;
	fma.rn.f32 	%f572, %f570, %f570, %f560;
	sub.f32 	%f573, %f562, %f72;
	sub.f32 	%f574, %f567, %f73;
	fma.rn.f32 	%f575, %f573, %f573, %f571;
	fma.rn.f32 	%f576, %f574, %f574, %f572;
	sub.f32 	%f577, %f563, %f72;
	sub.f32 	%f578, %f568, %f73;
	fma.rn.f32 	%f579, %f577, %f577, %f575;
	fma.rn.f32 	%f580, %f578, %f578, %f576;
	sub.f32 	%f581, %f564, %f72;
	sub.f32 	%f582, %f569, %f73;
	fma.rn.f32 	%f583, %f581, %f581, %f579;
	fma.rn.f32 	%f584, %f582, %f582, %f580;
	ld.local.v4.f32 	{%f585, %f586, %f587, %f588}, [%rd198];
	sub.f32 	%f589, %f585, %f72;
	ld.local.v4.f32 	{%f590, %f591, %f592, %f593}, [%rd197];
	sub.f32 	%f594, %f590, %f73;
	fma.rn.f32 	%f595, %f589, %f589, %f583;
	fma.rn.f32 	%f596, %f594, %f594, %f584;
	sub.f32 	%f597, %f586, %f72;
	sub.f32 	%f598, %f591, %f73;
	fma.rn.f32 	%f599, %f597, %f597, %f595;
	fma.rn.f32 	%f600, %f598, %f598, %f596;
	sub.f32 	%f601, %f587, %f72;
	sub.f32 	%f602, %f592, %f73;
	fma.rn.f32 	%f603, %f601, %f601, %f599;
	fma.rn.f32 	%f604, %f602, %f602, %f600;
	sub.f32 	%f605, %f588, %f72;
	sub.f32 	%f606, %f593, %f73;
	fma.rn.f32 	%f607, %f605, %f605, %f603;
	fma.rn.f32 	%f608, %f606, %f606, %f604;
	ld.local.v4.f32 	{%f609, %f610, %f611, %f612}, [%rd198+16];
	sub.f32 	%f613, %f609, %f72;
	ld.local.v4.f32 	{%f614, %f615, %f616, %f617}, [%rd197+16];
	sub.f32 	%f618, %f614, %f73;
	fma.rn.f32 	%f619, %f613, %f613, %f607;
	fma.rn.f32 	%f620, %f618, %f618, %f608;
	sub.f32 	%f621, %f610, %f72;
	sub.f32 	%f622, %f615, %f73;
	fma.rn.f32 	%f623, %f621, %f621, %f619;
	fma.rn.f32 	%f624, %f622, %f622, %f620;
	sub.f32 	%f625, %f611, %f72;
	sub.f32 	%f626, %f616, %f73;
	fma.rn.f32 	%f627, %f625, %f625, %f623;
	fma.rn.f32 	%f628, %f626, %f626, %f624;
	sub.f32 	%f629, %f612, %f72;
	sub.f32 	%f630, %f617, %f73;
	fma.rn.f32 	%f1014, %f629, %f629, %f627;
	fma.rn.f32 	%f1015, %f630, %f630, %f628;
	add.s32 	%r344, %r344, 16;
	add.s64 	%rd198, %rd198, 64;
	add.s64 	%rd197, %rd197, 64;
	setp.ne.s32 	%p95, %r344, 0;
	@%p95 bra 	$L__BB2_73;
$L__BB2_74:
	setp.eq.s32 	%p96, %r115, 0;
	@%p96 bra 	$L__BB2_83;
	and.b32  	%r121, %r320, 7;
	setp.lt.u32 	%p97, %r115, 8;
	@%p97 bra 	$L__BB2_77;
	mul.wide.u32 	%rd144, %r346, 4;
	add.s64 	%rd145, %rd4, %rd144;
	ld.local.f32 	%f632, [%rd145];
	sub.f32 	%f633, %f632, %f72;
	add.s64 	%rd146, %rd5, %rd144;
	ld.local.f32 	%f634, [%rd146];
	sub.f32 	%f635, %f634, %f73;
	fma.rn.f32 	%f636, %f633, %f633, %f1014;
	fma.rn.f32 	%f637, %f635, %f635, %f1015;
	ld.local.f32 	%f638, [%rd145+4];
	sub.f32 	%f639, %f638, %f72;
	ld.local.f32 	%f640, [%rd146+4];
	sub.f32 	%f641, %f640, %f73;
	fma.rn.f32 	%f642, %f639, %f639, %f636;
	fma.rn.f32 	%f643, %f641, %f641, %f637;
	ld.local.f32 	%f644, [%rd145+8];
	sub.f32 	%f645, %f644, %f72;
	ld.local.f32 	%f646, [%rd146+8];
	sub.f32 	%f647, %f646, %f73;
	fma.rn.f32 	%f648, %f645, %f645, %f642;
	fma.rn.f32 	%f649, %f647, %f647, %f643;
	ld.local.f32 	%f650, [%rd145+12];
	sub.f32 	%f651, %f650, %f72;
	ld.local.f32 	%f652, [%rd146+12];
	sub.f32 	%f653, %f652, %f73;
	fma.rn.f32 	%f654, %f651, %f651, %f648;
	fma.rn.f32 	%f655, %f653, %f653, %f649;
	ld.local.f32 	%f656, [%rd145+16];
	sub.f32 	%f657, %f656, %f72;
	ld.local.f32 	%f658, [%rd146+16];
	sub.f32 	%f659, %f658, %f73;
	fma.rn.f32 	%f660, %f657, %f657, %f654;
	fma.rn.f32 	%f661, %f659, %f659, %f655;
	ld.local.f32 	%f662, [%rd145+20];
	sub.f32 	%f663, %f662, %f72;
	ld.local.f32 	%f664, [%rd146+20];
	sub.f32 	%f665, %f664, %f73;
	fma.rn.f32 	%f666, %f663, %f663, %f660;
	fma.rn.f32 	%f667, %f665, %f665, %f661;
	ld.local.f32 	%f668, [%rd145+24];
	sub.f32 	%f669, %f668, %f72;
	ld.local.f32 	%f670, [%rd146+24];
	sub.f32 	%f671, %f670, %f73;
	fma.rn.f32 	%f672, %f669, %f669, %f666;
	fma.rn.f32 	%f673, %f671, %f671, %f667;
	ld.local.f32 	%f674, [%rd145+28];
	sub.f32 	%f675, %f674, %f72;
	ld.local.f32 	%f676, [%rd146+28];
	sub.f32 	%f677, %f676, %f73;
	fma.rn.f32 	%f1014, %f675, %f675, %f672;
	fma.rn.f32 	%f1015, %f677, %f677, %f673;
	add.s32 	%r346, %r346, 8;
$L__BB2_77:
	setp.eq.s32 	%p98, %r121, 0;
	@%p98 bra 	$L__BB2_83;
	and.b32  	%r124, %r320, 3;
	setp.lt.u32 	%p99, %r121, 4;
	@%p99 bra 	$L__BB2_80;
	mul.wide.u32 	%rd147, %r346, 4;
	add.s64 	%rd148, %rd4, %rd147;
	ld.local.f32 	%f679, [%rd148];
	sub.f32 	%f680, %f679, %f72;
	add.s64 	%rd149, %rd5, %rd147;
	ld.local.f32 	%f681, [%rd149];
	sub.f32 	%f682, %f681, %f73;
	fma.rn.f32 	%f683, %f680, %f680, %f1014;
	fma.rn.f32 	%f684, %f682, %f682, %f1015;
	ld.local.f32 	%f685, [%rd148+4];
	sub.f32 	%f686, %f685, %f72;
	ld.local.f32 	%f687, [%rd149+4];
	sub.f32 	%f688, %f687, %f73;
	fma.rn.f32 	%f689, %f686, %f686, %f683;
	fma.rn.f32 	%f690, %f688, %f688, %f684;
	ld.local.f32 	%f691, [%rd148+8];
	sub.f32 	%f692, %f691, %f72;
	ld.local.f32 	%f693, [%rd149+8];
	sub.f32 	%f694, %f693, %f73;
	fma.rn.f32 	%f695, %f692, %f692, %f689;
	fma.rn.f32 	%f696, %f694, %f694, %f690;
	ld.local.f32 	%f697, [%rd148+12];
	sub.f32 	%f698, %f697, %f72;
	ld.local.f32 	%f699, [%rd149+12];
	sub.f32 	%f700, %f699, %f73;
	fma.rn.f32 	%f1014, %f698, %f698, %f695;
	fma.rn.f32 	%f1015, %f700, %f700, %f696;
	add.s32 	%r346, %r346, 4;
$L__BB2_80:
	setp.eq.s32 	%p100, %r124, 0;
	@%p100 bra 	$L__BB2_83;
	mul.wide.u32 	%rd150, %r346, 4;
	add.s64 	%rd200, %rd5, %rd150;
	add.s64 	%rd199, %rd4, %rd150;
	neg.s32 	%r348, %r124;
$L__BB2_82:
	.pragma "nounroll";
	ld.local.f32 	%f701, [%rd199];
	sub.f32 	%f702, %f701, %f72;
	ld.local.f32 	%f703, [%rd200];
	sub.f32 	%f704, %f703, %f73;
	fma.rn.f32 	%f1014, %f702, %f702, %f1014;
	fma.rn.f32 	%f1015, %f704, %f704, %f1015;
	add.s64 	%rd200, %rd200, 4;
	add.s64 	%rd199, %rd199, 4;
	add.s32 	%r348, %r348, 1;
	setp.ne.s32 	%p101, %r348, 0;
	@%p101 bra 	$L__BB2_82;
$L__BB2_83:
	setp.lt.s32 	%p102, %r320, 1;
	mov.f32 	%f1030, 0f00000000;
	mov.f32 	%f1031, %f1030;
	@%p102 bra 	$L__BB2_95;
	div.rn.f32 	%f708, %f1015, %f30;
	sqrt.rn.f32 	%f709, %f708;
	div.rn.f32 	%f710, %f1014, %f30;
	sqrt.rn.f32 	%f711, %f710;
	setp.gt.f32 	%p103, %f711, 0f00000000;
	selp.f32 	%f100, %f711, 0f3F800000, %p103;
	setp.gt.f32 	%p104, %f709, 0f00000000;
	selp.f32 	%f101, %f709, 0f3F800000, %p104;
	add.s32 	%r210, %r320, -1;
	and.b32  	%r130, %r320, 7;
	setp.lt.u32 	%p105, %r210, 7;
	mov.f32 	%f1031, 0f00000000;
	mov.b32 	%r351, 0;
	mov.f32 	%f1030, %f1031;
	@%p105 bra 	$L__BB2_87;
	and.b32  	%r351, %r320, 2147483640;
	neg.s32 	%r349, %r351;
	add.s64 	%rd203, %rd3, 16;
	add.s64 	%rd202, %rd5, 16;
	add.s64 	%rd201, %rd4, 16;
	mov.f32 	%f1031, 0f00000000;
$L__BB2_86:
	.pragma "nounroll";
	ld.local.v4.f32 	{%f713, %f714, %f715, %f716}, [%rd201+-16];
	sub.f32 	%f717, %f713, %f72;
	div.rn.f32 	%f718, %f717, %f100;
	ld.local.v4.f32 	{%f719, %f720, %f721, %f722}, [%rd202+-16];
	sub.f32 	%f723, %f719, %f73;
	div.rn.f32 	%f724, %f723, %f101;
	ld.local.v4.f32 	{%f725, %f726, %f727, %f728}, [%rd203+-16];
	fma.rn.f32 	%f729, %f718, %f725, %f1030;
	fma.rn.f32 	%f730, %f725, %f724, %f1031;
	sub.f32 	%f731, %f714, %f72;
	div.rn.f32 	%f732, %f731, %f100;
	sub.f32 	%f733, %f720, %f73;
	div.rn.f32 	%f734, %f733, %f101;
	fma.rn.f32 	%f735, %f732, %f726, %f729;
	fma.rn.f32 	%f736, %f726, %f734, %f730;
	sub.f32 	%f737, %f715, %f72;
	div.rn.f32 	%f738, %f737, %f100;
	sub.f32 	%f739, %f721, %f73;
	div.rn.f32 	%f740, %f739, %f101;
	fma.rn.f32 	%f741, %f738, %f727, %f735;
	fma.rn.f32 	%f742, %f727, %f740, %f736;
	sub.f32 	%f743, %f716, %f72;
	div.rn.f32 	%f744, %f743, %f100;
	sub.f32 	%f745, %f722, %f73;
	div.rn.f32 	%f746, %f745, %f101;
	fma.rn.f32 	%f747, %f744, %f728, %f741;
	fma.rn.f32 	%f748, %f728, %f746, %f742;
	ld.local.v4.f32 	{%f749, %f750, %f751, %f752}, [%rd201];
	sub.f32 	%f753, %f749, %f72;
	div.rn.f32 	%f754, %f753, %f100;
	ld.local.v4.f32 	{%f755, %f756, %f757, %f758}, [%rd202];
	sub.f32 	%f759, %f755, %f73;
	div.rn.f32 	%f760, %f759, %f101;
	ld.local.v4.f32 	{%f761, %f762, %f763, %f764}, [%rd203];
	fma.rn.f32 	%f765, %f754, %f761, %f747;
	fma.rn.f32 	%f766, %f761, %f760, %f748;
	sub.f32 	%f767, %f750, %f72;
	div.rn.f32 	%f768, %f767, %f100;
	sub.f32 	%f769, %f756, %f73;
	div.rn.f32 	%f770, %f769, %f101;
	fma.rn.f32 	%f771, %f768, %f762, %f765;
	fma.rn.f32 	%f772, %f762, %f770, %f766;
	sub.f32 	%f773, %f751, %f72;
	div.rn.f32 	%f774, %f773, %f100;
	sub.f32 	%f775, %f757, %f73;
	div.rn.f32 	%f776, %f775, %f101;
	fma.rn.f32 	%f777, %f774, %f763, %f771;
	fma.rn.f32 	%f778, %f763, %f776, %f772;
	sub.f32 	%f779, %f752, %f72;
	div.rn.f32 	%f780, %f779, %f100;
	sub.f32 	%f781, %f758, %f73;
	div.rn.f32 	%f782, %f781, %f101;
	fma.rn.f32 	%f1030, %f780, %f764, %f777;
	fma.rn.f32 	%f1031, %f764, %f782, %f778;
	add.s32 	%r349, %r349, 8;
	add.s64 	%rd203, %rd203, 32;
	add.s64 	%rd202, %rd202, 32;
	add.s64 	%rd201, %rd201, 32;
	setp.ne.s32 	%p106, %r349, 0;
	@%p106 bra 	$L__BB2_86;
$L__BB2_87:
	setp.eq.s32 	%p107, %r130, 0;
	@%p107 bra 	$L__BB2_95;
	and.b32  	%r136, %r320, 3;
	setp.lt.u32 	%p108, %r130, 4;
	@%p108 bra 	$L__BB2_90;
	mul.wide.u32 	%rd151, %r351, 4;
	add.s64 	%rd152, %rd4, %rd151;
	ld.local.f32 	%f784, [%rd152];
	sub.f32 	%f785, %f784, %f72;
	div.rn.f32 	%f786, %f785, %f100;
	add.s64 	%rd153, %rd5, %rd151;
	ld.local.f32 	%f787, [%rd153];
	sub.f32 	%f788, %f787, %f73;
	div.rn.f32 	%f789, %f788, %f101;
	add.s64 	%rd154, %rd3, %rd151;
	ld.local.f32 	%f790, [%rd154];
	fma.rn.f32 	%f791, %f786, %f790, %f1030;
	fma.rn.f32 	%f792, %f790, %f789, %f1031;
	ld.local.f32 	%f793, [%rd152+4];
	sub.f32 	%f794, %f793, %f72;
	div.rn.f32 	%f795, %f794, %f100;
	ld.local.f32 	%f796, [%rd153+4];
	sub.f32 	%f797, %f796, %f73;
	div.rn.f32 	%f798, %f797, %f101;
	ld.local.f32 	%f799, [%rd154+4];
	fma.rn.f32 	%f800, %f795, %f799, %f791;
	fma.rn.f32 	%f801, %f799, %f798, %f792;
	ld.local.f32 	%f802, [%rd152+8];
	sub.f32 	%f803, %f802, %f72;
	div.rn.f32 	%f804, %f803, %f100;
	ld.local.f32 	%f805, [%rd153+8];
	sub.f32 	%f806, %f805, %f73;
	div.rn.f32 	%f807, %f806, %f101;
	ld.local.f32 	%f808, [%rd154+8];
	fma.rn.f32 	%f809, %f804, %f808, %f800;
	fma.rn.f32 	%f810, %f808, %f807, %f801;
	ld.local.f32 	%f811, [%rd152+12];
	sub.f32 	%f812, %f811, %f72;
	div.rn.f32 	%f813, %f812, %f100;
	ld.local.f32 	%f814, [%rd153+12];
	sub.f32 	%f815, %f814, %f73;
	div.rn.f32 	%f816, %f815, %f101;
	ld.local.f32 	%f817, [%rd154+12];
	fma.rn.f32 	%f1030, %f813, %f817, %f809;
	fma.rn.f32 	%f1031, %f817, %f816, %f810;
	add.s32 	%r351, %r351, 4;
$L__BB2_90:
	setp.eq.s32 	%p109, %r136, 0;
	@%p109 bra 	$L__BB2_95;
	setp.eq.s32 	%p110, %r136, 1;
	@%p110 bra 	$L__BB2_93;
	mul.wide.u32 	%rd155, %r351, 4;
	add.s64 	%rd156, %rd4, %rd155;
	ld.local.f32 	%f819, [%rd156];
	sub.f32 	%f820, %f819, %f72;
	div.rn.f32 	%f821, %f820, %f100;
	add.s64 	%rd157, %rd5, %rd155;
	ld.local.f32 	%f822, [%rd157];
	sub.f32 	%f823, %f822, %f73;
	div.rn.f32 	%f824, %f823, %f101;
	add.s64 	%rd158, %rd3, %rd155;
	ld.local.f32 	%f825, [%rd158];
	fma.rn.f32 	%f826, %f821, %f825, %f1030;
	fma.rn.f32 	%f827, %f825, %f824, %f1031;
	ld.local.f32 	%f828, [%rd156+4];
	sub.f32 	%f829, %f828, %f72;
	div.rn.f32 	%f830, %f829, %f100;
	ld.local.f32 	%f831, [%rd157+4];
	sub.f32 	%f832, %f831, %f73;
	div.rn.f32 	%f833, %f832, %f101;
	ld.local.f32 	%f834, [%rd158+4];
	fma.rn.f32 	%f1030, %f830, %f834, %f826;
	fma.rn.f32 	%f1031, %f834, %f833, %f827;
	add.s32 	%r351, %r351, 2;
$L__BB2_93:
	and.b32  	%r211, %r320, 1;
	setp.eq.b32 	%p111, %r211, 1;
	not.pred 	%p112, %p111;
	@%p112 bra 	$L__BB2_95;
	mul.wide.u32 	%rd159, %r351, 4;
	add.s64 	%rd160, %rd4, %rd159;
	ld.local.f32 	%f835, [%rd160];
	sub.f32 	%f836, %f835, %f72;
	div.rn.f32 	%f837, %f836, %f100;
	add.s64 	%rd161, %rd5, %rd159;
	ld.local.f32 	%f838, [%rd161];
	sub.f32 	%f839, %f838, %f73;
	div.rn.f32 	%f840, %f839, %f101;
	add.s64 	%rd162, %rd3, %rd159;
	ld.local.f32 	%f841, [%rd162];
	fma.rn.f32 	%f1030, %f837, %f841, %f1030;
	fma.rn.f32 	%f1031, %f841, %f840, %f1031;
$L__BB2_95:
	setp.lt.s32 	%p113, %r320, 1;
	div.rn.f32 	%f126, %f1030, %f30;
	div.rn.f32 	%f127, %f1031, %f30;
	mov.f32 	%f1060, 0f00000000;
	mov.f32 	%f1061, %f1060;
	mov.f32 	%f1062, %f1060;
	mov.f32 	%f1063, %f1060;
	@%p113 bra 	$L__BB2_107;
	add.s32 	%r213, %r320, -1;
	and.b32  	%r141, %r320, 7;
	setp.lt.u32 	%p114, %r213, 7;
	mov.f32 	%f1063, 0f00000000;
	mov.b32 	%r355, 0;
	mov.f32 	%f1062, %f1063;
	mov.f32 	%f1061, %f1063;
	mov.f32 	%f1060, %f1063;
	@%p114 bra 	$L__BB2_99;
	and.b32  	%r355, %r320, 2147483640;
	neg.s32 	%r353, %r355;
	add.s64 	%rd207, %rd8, 16;
	add.s64 	%rd206, %rd7, 16;
	add.s64 	%rd205, %rd4, 16;
	add.s64 	%rd204, %rd6, 16;
	mov.f32 	%f1063, 0f00000000;
$L__BB2_98:
	.pragma "nounroll";
	ld.local.v4.u32 	{%r214, %r215, %r216, %r217}, [%rd204+-16];
	add.s32 	%r218, %r214, %r2;
	cvt.rn.f32.s32 	%f846, %r218;
	ld.local.v4.f32 	{%f847, %f848, %f849, %f850}, [%rd205+-16];
	fma.rn.f32 	%f851, %f847, %f846, %f1061;
	ld.local.v4.u32 	{%r219, %r220, %r221, %r222}, [%rd206+-16];
	add.s32 	%r223, %r219, %r3;
	cvt.rn.f32.s32 	%f852, %r223;
	fma.rn.f32 	%f853, %f847, %f852, %f1062;
	ld.local.v4.u32 	{%r224, %r225, %r226, %r227}, [%rd207+-16];
	add.s32 	%r228, %r224, %r4;
	cvt.rn.f32.s32 	%f854, %r228;
	fma.rn.f32 	%f855, %f847, %f854, %f1063;
	add.f32 	%f856, %f1060, %f847;
	add.s32 	%r229, %r215, %r2;
	cvt.rn.f32.s32 	%f857, %r229;
	fma.rn.f32 	%f858, %f848, %f857, %f851;
	add.s32 	%r230, %r220, %r3;
	cvt.rn.f32.s32 	%f859, %r230;
	fma.rn.f32 	%f860, %f848, %f859, %f853;
	add.s32 	%r231, %r225, %r4;
	cvt.rn.f32.s32 	%f861, %r231;
	fma.rn.f32 	%f862, %f848, %f861, %f855;
	add.f32 	%f863, %f856, %f848;
	add.s32 	%r232, %r216, %r2;
	cvt.rn.f32.s32 	%f864, %r232;
	fma.rn.f32 	%f865, %f849, %f864, %f858;
	add.s32 	%r233, %r221, %r3;
	cvt.rn.f32.s32 	%f866, %r233;
	fma.rn.f32 	%f867, %f849, %f866, %f860;
	add.s32 	%r234, %r226, %r4;
	cvt.rn.f32.s32 	%f868, %r234;
	fma.rn.f32 	%f869, %f849, %f868, %f862;
	add.f32 	%f870, %f863, %f849;
	add.s32 	%r235, %r217, %r2;
	cvt.rn.f32.s32 	%f871, %r235;
	fma.rn.f32 	%f872, %f850, %f871, %f865;
	add.s32 	%r236, %r222, %r3;
	cvt.rn.f32.s32 	%f873, %r236;
	fma.rn.f32 	%f874, %f850, %f873, %f867;
	add.s32 	%r237, %r227, %r4;
	cvt.rn.f32.s32 	%f875, %r237;
	fma.rn.f32 	%f876, %f850, %f875, %f869;
	add.f32 	%f877, %f870, %f850;
	ld.local.v4.u32 	{%r238, %r239, %r240, %r241}, [%rd204];
	add.s32 	%r242, %r238, %r2;
	cvt.rn.f32.s32 	%f878, %r242;
	ld.local.v4.f32 	{%f879, %f880, %f881, %f882}, [%rd205];
	fma.rn.f32 	%f883, %f879, %f878, %f872;
	ld.local.v4.u32 	{%r243, %r244, %r245, %r246}, [%rd206];
	add.s32 	%r247, %r243, %r3;
	cvt.rn.f32.s32 	%f884, %r247;
	fma.rn.f32 	%f885, %f879, %f884, %f874;
	ld.local.v4.u32 	{%r248, %r249, %r250, %r251}, [%rd207];
	add.s32 	%r252, %r248, %r4;
	cvt.rn.f32.s32 	%f886, %r252;
	fma.rn.f32 	%f887, %f879, %f886, %f876;
	add.f32 	%f888, %f877, %f879;
	add.s32 	%r253, %r239, %r2;
	cvt.rn.f32.s32 	%f889, %r253;
	fma.rn.f32 	%f890, %f880, %f889, %f883;
	add.s32 	%r254, %r244, %r3;
	cvt.rn.f32.s32 	%f891, %r254;
	fma.rn.f32 	%f892, %f880, %f891, %f885;
	add.s32 	%r255, %r249, %r4;
	cvt.rn.f32.s32 	%f893, %r255;
	fma.rn.f32 	%f894, %f880, %f893, %f887;
	add.f32 	%f895, %f888, %f880;
	add.s32 	%r256, %r240, %r2;
	cvt.rn.f32.s32 	%f896, %r256;
	fma.rn.f32 	%f897, %f881, %f896, %f890;
	add.s32 	%r257, %r245, %r3;
	cvt.rn.f32.s32 	%f898, %r257;
	fma.rn.f32 	%f899, %f881, %f898, %f892;
	add.s32 	%r258, %r250, %r4;
	cvt.rn.f32.s32 	%f900, %r258;
	fma.rn.f32 	%f901, %f881, %f900, %f894;
	add.f32 	%f902, %f895, %f881;
	add.s32 	%r259, %r241, %r2;
	cvt.rn.f32.s32 	%f903, %r259;
	fma.rn.f32 	%f1061, %f882, %f903, %f897;
	add.s32 	%r260, %r246, %r3;
	cvt.rn.f32.s32 	%f904, %r260;
	fma.rn.f32 	%f1062, %f882, %f904, %f899;
	add.s32 	%r261, %r251, %r4;
	cvt.rn.f32.s32 	%f905, %r261;
	fma.rn.f32 	%f1063, %f882, %f905, %f901;
	add.f32 	%f1060, %f902, %f882;
	add.s32 	%r353, %r353, 8;
	add.s64 	%rd207, %rd207, 32;
	add.s64 	%rd206, %rd206, 32;
	add.s64 	%rd205, %rd205, 32;
	add.s64 	%rd204, %rd204, 32;
	setp.ne.s32 	%p115, %r353, 0;
	@%p115 bra 	$L__BB2_98;
$L__BB2_99:
	setp.eq.s32 	%p116, %r141, 0;
	@%p116 bra 	$L__BB2_107;
	and.b32  	%r147, %r320, 3;
	setp.lt.u32 	%p117, %r141, 4;
	@%p117 bra 	$L__BB2_102;
	mul.wide.u32 	%rd163, %r355, 4;
	add.s64 	%rd164, %rd6, %rd163;
	ld.local.u32 	%r262, [%rd164];
	add.s32 	%r263, %r262, %r2;
	cvt.rn.f32.s32 	%f907, %r263;
	add.s64 	%rd165, %rd4, %rd163;
	ld.local.f32 	%f908, [%rd165];
	fma.rn.f32 	%f909, %f908, %f907, %f1061;
	add.s64 	%rd166, %rd7, %rd163;
	ld.local.u32 	%r264, [%rd166];
	add.s32 	%r265, %r264, %r3;
	cvt.rn.f32.s32 	%f910, %r265;
	fma.rn.f32 	%f911, %f908, %f910, %f1062;
	add.s64 	%rd167, %rd8, %rd163;
	ld.local.u32 	%r266, [%rd167];
	add.s32 	%r267, %r266, %r4;
	cvt.rn.f32.s32 	%f912, %r267;
	fma.rn.f32 	%f913, %f908, %f912, %f1063;
	add.f32 	%f914, %f1060, %f908;
	ld.local.u32 	%r268, [%rd164+4];
	add.s32 	%r269, %r268, %r2;
	cvt.rn.f32.s32 	%f915, %r269;
	ld.local.f32 	%f916, [%rd165+4];
	fma.rn.f32 	%f917, %f916, %f915, %f909;
	ld.local.u32 	%r270, [%rd166+4];
	add.s32 	%r271, %r270, %r3;
	cvt.rn.f32.s32 	%f918, %r271;
	fma.rn.f32 	%f919, %f916, %f918, %f911;
	ld.local.u32 	%r272, [%rd167+4];
	add.s32 	%r273, %r272, %r4;
	cvt.rn.f32.s32 	%f920, %r273;
	fma.rn.f32 	%f921, %f916, %f920, %f913;
	add.f32 	%f922, %f914, %f916;
	ld.local.u32 	%r274, [%rd164+8];
	add.s32 	%r275, %r274, %r2;
	cvt.rn.f32.s32 	%f923, %r275;
	ld.local.f32 	%f924, [%rd165+8];
	fma.rn.f32 	%f925, %f924, %f923, %f917;
	ld.local.u32 	%r276, [%rd166+8];
	add.s32 	%r277, %r276, %r3;
	cvt.rn.f32.s32 	%f926, %r277;
	fma.rn.f32 	%f927, %f924, %f926, %f919;
	ld.local.u32 	%r278, [%rd167+8];
	add.s32 	%r279, %r278, %r4;
	cvt.rn.f32.s32 	%f928, %r279;
	fma.rn.f32 	%f929, %f924, %f928, %f921;
	add.f32 	%f930, %f922, %f924;
	ld.local.u32 	%r280, [%rd164+12];
	add.s32 	%r281, %r280, %r2;
	cvt.rn.f32.s32 	%f931, %r281;
	ld.local.f32 	%f932, [%rd165+12];
	fma.rn.f32 	%f1061, %f932, %f931, %f925;
	ld.local.u32 	%r282, [%rd166+12];
	add.s32 	%r283, %r282, %r3;
	cvt.rn.f32.s32 	%f933, %r283;
	fma.rn.f32 	%f1062, %f932, %f933, %f927;
	ld.local.u32 	%r284, [%rd167+12];
	add.s32 	%r285, %r284, %r4;
	cvt.rn.f32.s32 	%f934, %r285;
	fma.rn.f32 	%f1063, %f932, %f934, %f929;
	add.f32 	%f1060, %f930, %f932;
	add.s32 	%r355, %r355, 4;
$L__BB2_102:
	setp.eq.s32 	%p118, %r147, 0;
	@%p118 bra 	$L__BB2_107;
	setp.eq.s32 	%p119, %r147, 1;
	@%p119 bra 	$L__BB2_105;
	mul.wide.u32 	%rd168, %r355, 4;
	add.s64 	%rd169, %rd6, %rd168;
	ld.local.u32 	%r286, [%rd169];
	add.s32 	%r287, %r286, %r2;
	cvt.rn.f32.s32 	%f936, %r287;
	add.s64 	%rd170, %rd4, %rd168;
	ld.local.f32 	%f937, [%rd170];
	fma.rn.f32 	%f938, %f937, %f936, %f1061;
	add.s64 	%rd171, %rd7, %rd168;
	ld.local.u32 	%r288, [%rd171];
	add.s32 	%r289, %r288, %r3;
	cvt.rn.f32.s32 	%f939, %r289;
	fma.rn.f32 	%f940, %f937, %f939, %f1062;
	add.s64 	%rd172, %rd8, %rd168;
	ld.local.u32 	%r290, [%rd172];
	add.s32 	%r291, %r290, %r4;
	cvt.rn.f32.s32 	%f941, %r291;
	fma.rn.f32 	%f942, %f937, %f941, %f1063;
	add.f32 	%f943, %f1060, %f937;
	ld.local.u32 	%r292, [%rd169+4];
	add.s32 	%r293, %r292, %r2;
	cvt.rn.f32.s32 	%f944, %r293;
	ld.local.f32 	%f945, [%rd170+4];
	fma.rn.f32 	%f1061, %f945, %f944, %f938;
	ld.local.u32 	%r294, [%rd171+4];
	add.s32 	%r295, %r294, %r3;
	cvt.rn.f32.s32 	%f946, %r295;
	fma.rn.f32 	%f1062, %f945, %f946, %f940;
	ld.local.u32 	%r296, [%rd172+4];
	add.s32 	%r297, %r296, %r4;
	cvt.rn.f32.s32 	%f947, %r297;
	fma.rn.f32 	%f1063, %f945, %f947, %f942;
	add.f32 	%f1060, %f943, %f945;
	add.s32 	%r355, %r355, 2;
$L__BB2_105:
	and.b32  	%r298, %r320, 1;
	setp.eq.b32 	%p120, %r298, 1;
	not.pred 	%p121, %p120;
	@%p121 bra 	$L__BB2_107;
	mul.wide.u32 	%rd173, %r355, 4;
	add.s64 	%rd174, %rd6, %rd173;
	ld.local.u32 	%r299, [%rd174];
	add.s32 	%r300, %r299, %r2;
	cvt.rn.f32.s32 	%f948, %r300;
	add.s64 	%rd175, %rd4, %rd173;
	ld.local.f32 	%f949, [%rd175];
	fma.rn.f32 	%f1061, %f949, %f948, %f1061;
	add.s64 	%rd176, %rd7, %rd173;
	ld.local.u32 	%r301, [%rd176];
	add.s32 	%r302, %r301, %r3;
	cvt.rn.f32.s32 	%f950, %r302;
	fma.rn.f32 	%f1062, %f949, %f950, %f1062;
	add.s64 	%rd177, %rd8, %rd173;
	ld.local.u32 	%r303, [%rd177];
	add.s32 	%r304, %r303, %r4;
	cvt.rn.f32.s32 	%f951, %r304;
	fma.rn.f32 	%f1063, %f949, %f951, %f1063;
	add.f32 	%f1060, %f1060, %f949;
$L__BB2_107:
	setp.leu.f32 	%p122, %f1060, 0f00000000;
	@%p122 bra 	$L__BB2_109;
	div.rn.f32 	%f1064, %f1061, %f1060;
	div.rn.f32 	%f1065, %f1062, %f1060;
	div.rn.f32 	%f1066, %f1063, %f1060;
	bra.uni 	$L__BB2_110;
$L__BB2_109:
	cvt.rn.f32.u16 	%f1064, %rs1;
	cvt.rn.f32.u16 	%f1065, %rs2;
	cvt.rn.f32.u16 	%f1066, %rs3;
$L__BB2_110:
	ld.param.u64 	%rd184, [delta_fit_cross_corr_param_5];
	mad.lo.s32 	%r305, %r153, %r2, %r3;
	mad.lo.s32 	%r306, %r305, %r154, %r4;
	mul.wide.s32 	%rd178, %r306, 4;
	add.s64 	%rd179, %rd2, %rd178;
	ld.global.nc.f32 	%f952, [%rd179];
	add.s64 	%rd180, %rd1, %rd178;
	ld.global.nc.f32 	%f953, [%rd180];
	shl.b32 	%r307, %r1, 3;
	cvta.to.global.u64 	%rd181, %rd184;
	mul.wide.s32 	%rd182, %r307, 4;
	add.s64 	%rd183, %rd181, %rd182;
	st.global.f32 	[%rd183], %f1064;
	st.global.f32 	[%rd183+4], %f1065;
	st.global.f32 	[%rd183+8], %f1066;
	st.global.f32 	[%rd183+12], %f959;
	st.global.f32 	[%rd183+16], %f127;
	st.global.f32 	[%rd183+20], %f953;
	st.global.f32 	[%rd183+24], %f126;
	st.global.f32 	[%rd183+28], %f952;
$L__BB2_111:
	ret;

}


// ===== COMPILED SASS (sm_100) =====

	.target	sm_100

	.elftype	@"ET_EXEC"


//--------------------- .note.nv.tkinfo           --------------------------
	.section	.note.nv.tkinfo,"",@"SHT_NOTE"
	.sectionflags	@"SHF_NOTE_NV_TKINFO"
	.tkinfo
        /*0018*/ 	.word	0x00000002
        /*0030*/ 	.string	""
        /*0030*/ 	.string	"ptxas"
        /*0030*/ 	.string	"Cuda compilation tools, release 13.0, V13.0.88"
        /*0030*/ 	.string	"Build cuda_13.0.r13.0/compiler.36424714_0"
        /*0030*/ 	.string	"-arch sm_100 -m 64 "



//--------------------- .note.nv.cuinfo           --------------------------
	.section	.note.nv.cuinfo,"",@"SHT_NOTE"
	.sectionflags	@"SHF_NOTE_NV_CUINFO"
        /*0018*/ 	.short	0x0002
        /*001a*/ 	.short	0x0064
        /*001c*/ 	.short	0x0082
	.zero		2


//--------------------- .nv.info                  --------------------------
	.section	.nv.info,"",@"SHT_CUDA_INFO"
	.align	4


	//----- nvinfo : EIATTR_REGCOUNT
	.align		4
        /*0000*/ 	.byte	0x04, 0x2f
        /*0002*/ 	.short	(.L_1 - .L_0)
	.align		4
.L_0:
        /*0004*/ 	.word	index@(local_maxima_count)
        /*0008*/ 	.word	0x00000014


	//----- nvinfo : EIATTR_FRAME_SIZE
	.align		4
.L_1:
        /*000c*/ 	.byte	0x04, 0x11
        /*000e*/ 	.short	(.L_3 - .L_2)
	.align		4
.L_2:
        /*0010*/ 	.word	index@(local_maxima_count)
        /*0014*/ 	.word	0x00000000


	//----- nvinfo : EIATTR_REGCOUNT
	.align		4
.L_3:
        /*0018*/ 	.byte	0x04, 0x2f
        /*001a*/ 	.short	(.L_5 - .L_4)
	.align		4
.L_4:
        /*001c*/ 	.word	index@(local_maxima)
        /*0020*/ 	.word	0x00000015


	//----- nvinfo : EIATTR_FRAME_SIZE
	.align		4
.L_5:
        /*0024*/ 	.byte	0x04, 0x11
        /*0026*/ 	.short	(.L_7 - .L_6)
	.align		4
.L_6:
        /*0028*/ 	.word	index@(local_maxima)
        /*002c*/ 	.word	0x00000000


	//----- nvinfo : EIATTR_REGCOUNT
	.align		4
.L_7:
        /*0030*/ 	.byte	0x04, 0x2f
        /*0032*/ 	.short	(.L_9 - .L_8)
	.align		4
.L_8:
        /*0034*/ 	.word	index@(delta_fit_cross_corr)
        /*0038*/ 	.word	0x0000002a


	//----- nvinfo : EIATTR_FRAME_SIZE
	.align		4
.L_9:
        /*003c*/ 	.byte	0x04, 0x11
        /*003e*/ 	.short	(.L_11 - .L_10)
	.align		4
.L_10:
        /*0040*/ 	.word	index@($__internal_1_$__cuda_sm3x_div_rn_noftz_f32_slowpath)
        /*0044*/ 	.word	0x00003840


	//----- nvinfo : EIATTR_FRAME_SIZE
	.align		4
.L_11:
        /*0048*/ 	.byte	0x04, 0x11
        /*004a*/ 	.short	(.L_13 - .L_12)
	.align		4
.L_12:
        /*004c*/ 	.word	index@($__internal_0_$__cuda_sm20_sqrt_rn_f32_slowpath)
        /*0050*/ 	.word	0x00003840


	//----- nvinfo : EIATTR_FRAME_SIZE
	.align		4
.L_13:
        /*0054*/ 	.byte	0x04, 0x11
        /*0056*/ 	.short	(.L_15 - .L_14)
	.align		4
.L_14:
        /*0058*/ 	.word	index@(delta_fit_cross_corr)
        /*005c*/ 	.word	0x00003840


	//----- nvinfo : EIATTR_MIN_STACK_SIZE
	.align		4
.L_15:
        /*0060*/ 	.byte	0x04, 0x12
        /*0062*/ 	.short	(.L_17 - .L_16)
	.align		4
.L_16:
        /*0064*/ 	.word	index@(delta_fit_cross_corr)
        /*0068*/ 	.word	0x00003840


	//----- nvinfo : EIATTR_MIN_STACK_SIZE
	.align		4
.L_17:
        /*006c*/ 	.byte	0x04, 0x12
        /*006e*/ 	.short	(.L_19 - .L_18)
	.align		4
.L_18:
        /*0070*/ 	.word	index@(local_maxima)
        /*0074*/ 	.word	0x00000000


	//----- nvinfo : EIATTR_MIN_STACK_SIZE
	.align		4
.L_19:
        /*0078*/ 	.byte	0x04, 0x12
        /*007a*/ 	.short	(.L_21 - .L_20)
	.align		4
.L_20:
        /*007c*/ 	.word	index@(local_maxima_count)
        /*0080*/ 	.word	0x00000000
.L_21:


//--------------------- .nv.compat                --------------------------
	.section	.nv.compat,"",@"SHT_CUDA_COMPAT_INFO"
	.align	4
        /*0000*/ 	.byte	0x02, 0x09, 0x00, 0x00, 0x02, 0x02, 0x01, 0x00, 0x02, 0x05, 0x05, 0x00, 0x03, 0x07, 0x01, 0x01
        /*0010*/ 	.byte	0x02, 0x03, 0x00, 0x00, 0x02, 0x06, 0x01, 0x00, 0x04, 0x0b, 0x08, 0x00, 0x01, 0x00, 0x00, 0x00
        /*0020*/ 	.byte	0x00, 0x00, 0x00, 0x00


//--------------------- .nv.info.delta_fit_cross_corr --------------------------
	.section	.nv.info.delta_fit_cross_corr,"",@"SHT_CUDA_INFO"
	.sectionflags	@""
	.align	4


	//----- nvinfo : EIATTR_CUDA_API_VERSION
	.align		4
        /*0000*/ 	.byte	0x04, 0x37
        /*0002*/ 	.short	(.L_23 - .L_22)
.L_22:
        /*0004*/ 	.word	0x00000082


	//----- nvinfo : EIATTR_KPARAM_INFO
	.align		4
.L_23:
        /*0008*/ 	.byte	0x04, 0x17
        /*000a*/ 	.short	(.L_25 - .L_24)
.L_24:
        /*000c*/ 	.word	0x00000000
        /*0010*/ 	.short	0x000c
        /*0012*/ 	.short	0x0048
        /*0014*/ 	.byte	0x00, 0xf0, 0x11, 0x00


	//----- nvinfo : EIATTR_KPARAM_INFO
	.align		4
.L_25:
        /*0018*/ 	.byte	0x04, 0x17
        /*001a*/ 	.short	(.L_27 - .L_26)
.L_26:
        /*001c*/ 	.word	0x00000000
        /*0020*/ 	.short	0x000b
        /*0022*/ 	.short	0x0044
        /*0024*/ 	.byte	0x00, 0xf0, 0x11, 0x00


	//----- nvinfo : EIATTR_KPARAM_INFO
	.align		4
.L_27:
        /*0028*/ 	.byte	0x04, 0x17
        /*002a*/ 	.short	(.L_29 - .L_28)
.L_28:
        /*002c*/ 	.word	0x00000000
        /*0030*/ 	.short	0x000a
        /*0032*/ 	.short	0x0040
        /*0034*/ 	.byte	0x00, 0xf0, 0x11, 0x00


	//----- nvinfo : EIATTR_KPARAM_INFO
	.align		4
.L_29:
        /*0038*/ 	.byte	0x04, 0x17
        /*003a*/ 	.short	(.L_31 - .L_30)
.L_30:
        /*003c*/ 	.word	0x00000000
        /*0040*/ 	.short	0x0009
        /*0042*/ 	.short	0x003c
        /*0044*/ 	.byte	0x00, 0xf0, 0x11, 0x00


	//----- nvinfo : EIATTR_KPARAM_INFO
	.align		4
.L_31:
        /*0048*/ 	.byte	0x04, 0x17
        /*004a*/ 	.short	(.L_33 - .L_32)
.L_32:
        /*004c*/ 	.word	0x00000000
        /*0050*/ 	.short	0x0008
        /*0052*/ 	.short	0x0038
        /*0054*/ 	.byte	0x00, 0xf0, 0x11, 0x00


	//----- nvinfo : EIATTR_KPARAM_INFO
	.align		4
.L_33:
        /*0058*/ 	.byte	0x04, 0x17
        /*005a*/ 	.short	(.L_35 - .L_34)
.L_34:
        /*005c*/ 	.word	0x00000000
        /*0060*/ 	.short	0x0007
        /*0062*/ 	.short	0x0034
        /*0064*/ 	.byte	0x00, 0xf0, 0x11, 0x00


	//----- nvinfo : EIATTR_KPARAM_INFO
	.align		4
.L_35:
        /*0068*/ 	.byte	0x04, 0x17
        /*006a*/ 	.short	(.L_37 - .L_36)
.L_36:
        /*006c*/ 	.word	0x00000000
        /*0070*/ 	.short	0x0006
        /*0072*/ 	.short	0x0030
        /*0074*/ 	.byte	0x00, 0xf0, 0x11, 0x00


	//----- nvinfo : EIATTR_KPARAM_INFO
	.align		4
.L_37:
        /*0078*/ 	.byte	0x04, 0x17
        /*007a*/ 	.short	(.L_39 - .L_38)
.L_38:
        /*007c*/ 	.word	0x00000000
        /*0080*/ 	.short	0x0005
        /*0082*/ 	.short	0x0028
        /*0084*/ 	.byte	0x00, 0xf5, 0x21, 0x00


	//----- nvinfo : EIATTR_KPARAM_INFO
	.align		4
.L_39:
        /*0088*/ 	.byte	0x04, 0x17
        /*008a*/ 	.short	(.L_41 - .L_40)
.L_40:
        /*008c*/ 	.word	0x00000000
        /*0090*/ 	.short	0x0004
        /*0092*/ 	.short	0x0020
        /*0094*/ 	.byte	0x00, 0xf5, 0x21, 0x00


	//----- nvinfo : EIATTR_KPARAM_INFO
	.align		4
.L_41:
        /*0098*/ 	.byte	0x04, 0x17
        /*009a*/ 	.short	(.L_43 - .L_42)
.L_42:
        /*009c*/ 	.word	0x00000000
        /*00a0*/ 	.short	0x0003
        /*00a2*/ 	.short	0x0018
        /*00a4*/ 	.byte	0x00, 0xf5, 0x21, 0x00


	//----- nvinfo : EIATTR_KPARAM_INFO
	.align		4
.L_43:
        /*00a8*/ 	.byte	0x04, 0x17
        /*00aa*/ 	.short	(.L_45 - .L_44)
.L_44:
        /*00ac*/ 	.word	0x00000000
        /*00b0*/ 	.short	0x0002
        /*00b2*/ 	.short	0x0010
        /*00b4*/ 	.byte	0x00, 0xf5, 0x21, 0x00


	//----- nvinfo : EIATTR_KPARAM_INFO
	.align		4
.L_45:
        /*00b8*/ 	.byte	0x04, 0x17
        /*00ba*/ 	.short	(.L_47 - .L_46)
.L_46:
        /*00bc*/ 	.word	0x00000000
        /*00c0*/ 	.short	0x0001
        /*00c2*/ 	.short	0x0008
        /*00c4*/ 	.byte	0x00, 0xf5, 0x21, 0x00


	//----- nvinfo : EIATTR_KPARAM_INFO
	.align		4
.L_47:
        /*00c8*/ 	.byte	0x04, 0x17
        /*00ca*/ 	.short	(.L_49 - .L_48)
.L_48:
        /*00cc*/ 	.word	0x00000000
        /*00d0*/ 	.short	0x0000
        /*00d2*/ 	.short	0x0000
        /*00d4*/ 	.byte	0x00, 0xf5, 0x21, 0x00


	//----- nvinfo : EIATTR_SPARSE_MMA_MASK
	.align		4
.L_49:
        /*00d8*/ 	.byte	0x03, 0x50
        /*00da*/ 	.short	0x0000


	//----- nvinfo : EIATTR_MAXREG_COUNT
	.align		4
        /*00dc*/ 	.byte	0x03, 0x1b
        /*00de*/ 	.short	0x00ff


	//----- nvinfo : EIATTR_MERCURY_ISA_VERSION
	.align		4
        /*00e0*/ 	.byte	0x03, 0x5f
        /*00e2*/ 	.short	0x0101


	//----- nvinfo : EIATTR_VRC_CTA_INIT_COUNT
	.align		4
        /*00e4*/ 	.byte	0x02, 0x4a
	.zero		1
	.zero		1


	//----- nvinfo : EIATTR_EXIT_INSTR_OFFSETS
	.align		4
        /*00e8*/ 	.byte	0x04, 0x1c
        /*00ea*/ 	.short	(.L_51 - .L_50)


	//   ....[0]....
.L_50:
        /*00ec*/ 	.word	0x00000090


	//   ....[1]....
        /*00f0*/ 	.word	0x00001410


	//   ....[2]....
        /*00f4*/ 	.word	0x00007b60


	//----- nvinfo : EIATTR_CRS_STACK_SIZE
	.align		4
.L_51:
        /*00f8*/ 	.byte	0x04, 0x1e
        /*00fa*/ 	.short	(.L_53 - .L_52)
.L_52:
        /*00fc*/ 	.word	0x00000000


	//----- nvinfo : EIATTR_CBANK_PARAM_SIZE
	.align		4
.L_53:
        /*0100*/ 	.byte	0x03, 0x19
        /*0102*/ 	.short	0x004c


	//----- nvinfo : EIATTR_PARAM_CBANK
	.align		4
        /*0104*/ 	.byte	0x04, 0x0a
        /*0106*/ 	.short	(.L_55 - .L_54)
	.align		4
.L_54:
        /*0108*/ 	.word	index@(.nv.constant0.delta_fit_cross_corr)
        /*010c*/ 	.short	0x0380
        /*010e*/ 	.short	0x004c


	//----- nvinfo : EIATTR_SW_WAR
	.align		4
.L_55:
        /*0110*/ 	.byte	0x04, 0x36
        /*0112*/ 	.short	(.L_57 - .L_56)
.L_56:
        /*0114*/ 	.word	0x00000008
.L_57:


//--------------------- .nv.info.local_maxima     --------------------------
	.section	.nv.info.local_maxima,"",@"SHT_CUDA_INFO"
	.sectionflags	@""
	.align	4


	//----- nvinfo : EIATTR_CUDA_API_VERSION
	.align		4
        /*0000*/ 	.byte	0x04, 0x37
        /*0002*/ 	.short	(.L_59 - .L_58)
.L_58:
        /*0004*/ 	.word	0x00000082


	//----- nvinfo : EIATTR_KPARAM_INFO
	.align		4
.L_59:
        /*0008*/ 	.byte	0x04, 0x17
        /*000a*/ 	.short	(.L_61 - .L_60)
.L_60:
        /*000c*/ 	.word	0x00000000
        /*0010*/ 	.short	0x000b
        /*0012*/ 	.short	0x0044
        /*0014*/ 	.byte	0x00, 0xf0, 0x11, 0x00


	//----- nvinfo : EIATTR_KPARAM_INFO
	.align		4
.L_61:
        /*0018*/ 	.byte	0x04, 0x17
        /*001a*/ 	.short	(.L_63 - .L_62)
.L_62:
        /*001c*/ 	.word	0x00000000
        /*0020*/ 	.short	0x000a
        /*0022*/ 	.short	0x0040
        /*0024*/ 	.byte	0x00, 0xf0, 0x11, 0x00


	//----- nvinfo : EIATTR_KPARAM_INFO
	.align		4
.L_63:
        /*0028*/ 	.byte	0x04, 0x17
        /*002a*/ 	.short	(.L_65 - .L_64)
.L_64:
        /*002c*/ 	.word	0x00000000
        /*0030*/ 	.short	0x0009
        /*0032*/ 	.short	0x003c
        /*0034*/ 	.byte	0x00, 0xf0, 0x11, 0x00


	//----- nvinfo : EIATTR_KPARAM_INFO
	.align		4
.L_65:
        /*0038*/ 	.byte	0x04, 0x17
        /*003a*/ 	.short	(.L_67 - .L_66)
.L_66:
        /*003c*/ 	.word	0x00000000
        /*0040*/ 	.short	0x0008
        /*0042*/ 	.short	0x0038
        /*0044*/ 	.byte	0x00, 0xf0, 0x11, 0x00


	//----- nvinfo : EIATTR_KPARAM_INFO
	.align		4
.L_67:
        /*0048*/ 	.byte	0x04, 0x17
        /*004a*/ 	.short	(.L_69 - .L_68)
.L_68:
        /*004c*/ 	.word	0x00000000
        /*0050*/ 	.short	0x0007
        /*0052*/ 	.short	0x0030
        /*0054*/ 	.byte	0x00, 0xf5, 0x21, 0x00


	//----- nvinfo : EIATTR_KPARAM_INFO
	.align		4
.L_69:
        /*0058*/ 	.byte	0x04, 0x17
        /*005a*/ 	.short	(.L_71 - .L_70)
.L_70:
        /*005c*/ 	.word	0x00000000
        /*0060*/ 	.short	0x0006
        /*0062*/ 	.short	0x0028
        /*0064*/ 	.byte	0x00, 0xf5, 0x21, 0x00


	//----- nvinfo : EIATTR_KPARAM_INFO
	.align		4
.L_71:
        /*0068*/ 	.byte	0x04, 0x17
        /*006a*/ 	.short	(.L_73 - .L_72)
.L_72:
        /*006c*/ 	.word	0x00000000
        /*0070*/ 	.short	0x0005
        /*0072*/ 	.short	0x0020
        /*0074*/ 	.byte	0x00, 0xf5, 0x21, 0x00


	//----- nvinfo : EIATTR_KPARAM_INFO
	.align		4
.L_73:
        /*0078*/ 	.byte	0x04, 0x17
        /*007a*/ 	.short	(.L_75 - .L_74)
.L_74:
        /*007c*/ 	.word	0x00000000
        /*0080*/ 	.short	0x0004
        /*0082*/ 	.short	0x0018
        /*0084*/ 	.byte	0x00, 0xf5, 0x21, 0x00


	//----- nvinfo : EIATTR_KPARAM_INFO
	.align		4
.L_75:
        /*0088*/ 	.byte	0x04, 0x17
        /*008a*/ 	.short	(.L_77 - .L_76)
.L_76:
        /*008c*/ 	.word	0x00000000
        /*0090*/ 	.short	0x0003
        /*0092*/ 	.short	0x0010
        /*0094*/ 	.byte	0x00, 0xf0, 0x11, 0x00


	//----- nvinfo : EIATTR_KPARAM_INFO
	.align		4
.L_77:
        /*0098*/ 	.byte	0x04, 0x17
        /*009a*/ 	.short	(.L_79 - .L_78)
.L_78:
        /*009c*/ 	.word	0x00000000
        /*00a0*/ 	.short	0x0002
        /*00a2*/ 	.short	0x000c
        /*00a4*/ 	.byte	0x00, 0xf0, 0x11, 0x00


	//----- nvinfo : EIATTR_KPARAM_INFO
	.align		4
.L_79:
        /*00a8*/ 	.byte	0x04, 0x17
        /*00aa*/ 	.short	(.L_81 - .L_80)
.L_80:
        /*00ac*/ 	.word	0x00000000
        /*00b0*/ 	.short	0x0001
        /*00b2*/ 	.short	0x0008
        /*00b4*/ 	.byte	0x00, 0xf0, 0x11, 0x00


	//----- nvinfo : EIATTR_KPARAM_INFO
	.align		4
.L_81:
        /*00b8*/ 	.byte	0x04, 0x17
        /*00ba*/ 	.short	(.L_83 - .L_82)
.L_82:
        /*00bc*/ 	.word	0x00000000
        /*00c0*/ 	.short	0x0000
        /*00c2*/ 	.short	0x0000
        /*00c4*/ 	.byte	0x00, 0xf5, 0x21, 0x00


	//----- nvinfo : EIATTR_SPARSE_MMA_MASK
	.align		4
.L_83:
        /*00c8*/ 	.byte	0x03, 0x50
        /*00ca*/ 	.short	0x0000


	//----- nvinfo : EIATTR_MAXREG_COUNT
	.align		4
        /*00cc*/ 	.byte	0x03, 0x1b
        /*00ce*/ 	.short	0x00ff


	//----- nvinfo : EIATTR_MERCURY_ISA_VERSION
	.align		4
        /*00d0*/ 	.byte	0x03, 0x5f
        /*00d2*/ 	.short	0x0101


	//----- nvinfo : EIATTR_INT_WARP_WIDE_INSTR_OFFSETS
	.align		4
        /*00d4*/ 	.byte	0x04, 0x31
        /*00d6*/ 	.short	(.L_85 - .L_84)


	//   ....[0]....
.L_84:
        /*00d8*/ 	.word	0x000008b0


	//   ....[1]....
        /*00dc*/ 	.word	0x00000950


	//----- nvinfo : EIATTR_VRC_CTA_INIT_COUNT
	.align		4
.L_85:
        /*00e0*/ 	.byte	0x02, 0x4a
	.zero		1
	.zero		1


	//----- nvinfo : EIATTR_EXIT_INSTR_OFFSETS
	.align		4
        /*00e4*/ 	.byte	0x04, 0x1c
        /*00e6*/ 	.short	(.L_87 - .L_86)


	//   ....[0]....
.L_86:
        /*00e8*/ 	.word	0x000000a0


	//   ....[1]....
        /*00ec*/ 	.word	0x00000420


	//   ....[2]....
        /*00f0*/ 	.word	0x000007c0


	//   ....[3]....
        /*00f4*/ 	.word	0x00000980


	//   ....[4]....
        /*00f8*/ 	.word	0x00000a20


	//----- nvinfo : EIATTR_CBANK_PARAM_SIZE
	.align		4
.L_87:
        /*00fc*/ 	.byte	0x03, 0x19
        /*00fe*/ 	.short	0x0048


	//----- nvinfo : EIATTR_PARAM_CBANK
	.align		4
        /*0100*/ 	.byte	0x04, 0x0a
        /*0102*/ 	.short	(.L_89 - .L_88)
	.align		4
.L_88:
        /*0104*/ 	.word	index@(.nv.constant0.local_maxima)
        /*0108*/ 	.short	0x0380
        /*010a*/ 	.short	0x0048


	//----- nvinfo : EIATTR_SW_WAR
	.align		4
.L_89:
        /*010c*/ 	.byte	0x04, 0x36
        /*010e*/ 	.short	(.L_91 - .L_90)
.L_90:
        /*0110*/ 	.word	0x00000008
.L_91:


//--------------------- .nv.info.local_maxima_count --------------------------
	.section	.nv.info.local_maxima_count,"",@"SHT_CUDA_INFO"
	.sectionflags	@""
	.align	4


	//----- nvinfo : EIATTR_CUDA_API_VERSION
	.align		4
        /*0000*/ 	.byte	0x04, 0x37
        /*0002*/ 	.short	(.L_93 - .L_92)
.L_92:
        /*0004*/ 	.word	0x00000082


	//----- nvinfo : EIATTR_KPARAM_INFO
	.align		4
.L_93:
        /*0008*/ 	.byte	0x04, 0x17
        /*000a*/ 	.short	(.L_95 - .L_94)
.L_94:
        /*000c*/ 	.word	0x00000000
        /*0010*/ 	.short	0x0007
        /*0012*/ 	.short	0x0024
        /*0014*/ 	.byte	0x00, 0xf0, 0x11, 0x00


	//----- nvinfo : EIATTR_KPARAM_INFO
	.align		4
.L_95:
        /*0018*/ 	.byte	0x04, 0x17
        /*001a*/ 	.short	(.L_97 - .L_96)
.L_96:
        /*001c*/ 	.word	0x00000000
        /*0020*/ 	.short	0x0006
        /*0022*/ 	.short	0x0020
        /*0024*/ 	.byte	0x00, 0xf0, 0x11, 0x00


	//----- nvinfo : EIATTR_KPARAM_INFO
	.align		4
.L_97:
        /*0028*/ 	.byte	0x04, 0x17
        /*002a*/ 	.short	(.L_99 - .L_98)
.L_98:
        /*002c*/ 	.word	0x00000000
        /*0030*/ 	.short	0x0005
        /*0032*/ 	.short	0x001c
        /*0034*/ 	.byte	0x00, 0xf0, 0x11, 0x00


	//----- nvinfo : EIATTR_KPARAM_INFO
	.align		4
.L_99:
        /*0038*/ 	.byte	0x04, 0x17
        /*003a*/ 	.short	(.L_101 - .L_100)
.L_100:
        /*003c*/ 	.word	0x00000000
        /*0040*/ 	.short	0x0004
        /*0042*/ 	.short	0x0018
        /*0044*/ 	.byte	0x00, 0xf0, 0x11, 0x00


	//----- nvinfo : EIATTR_KPARAM_INFO
	.align		4
.L_101:
        /*0048*/ 	.byte	0x04, 0x17
        /*004a*/ 	.short	(.L_103 - .L_102)
.L_102:
        /*004c*/ 	.word	0x00000000
        /*0050*/ 	.short	0x0003
        /*0052*/ 	.short	0x0010
        /*0054*/ 	.byte	0x00, 0xf5, 0x21, 0x00


	//----- nvinfo : EIATTR_KPARAM_INFO
	.align		4
.L_103:
        /*0058*/ 	.byte	0x04, 0x17
        /*005a*/ 	.short	(.L_105 - .L_104)
.L_104:
        /*005c*/ 	.word	0x00000000
        /*0060*/ 	.short	0x0002
        /*0062*/ 	.short	0x000c
        /*0064*/ 	.byte	0x00, 0xf0, 0x11, 0x00


	//----- nvinfo : EIATTR_KPARAM_INFO
	.align		4
.L_105:
        /*0068*/ 	.byte	0x04, 0x17
        /*006a*/ 	.short	(.L_107 - .L_106)
.L_106:
        /*006c*/ 	.word	0x00000000
        /*0070*/ 	.short	0x0001
        /*0072*/ 	.short	0x0008
        /*0074*/ 	.byte	0x00, 0xf0, 0x11, 0x00


	//----- nvinfo : EIATTR_KPARAM_INFO
	.align		4
.L_107:
        /*0078*/ 	.byte	0x04, 0x17
        /*007a*/ 	.short	(.L_109 - .L_108)
.L_108:
        /*007c*/ 	.word	0x00000000
        /*0080*/ 	.short	0x0000
        /*0082*/ 	.short	0x0000
        /*0084*/ 	.byte	0x00, 0xf5, 0x21, 0x00


	//----- nvinfo : EIATTR_SPARSE_MMA_MASK
	.align		4
.L_109:
        /*0088*/ 	.byte	0x03, 0x50
        /*008a*/ 	.short	0x0000


	//----- nvinfo : EIATTR_MAXREG_COUNT
	.align		4
        /*008c*/ 	.byte	0x03, 0x1b
        /*008e*/ 	.short	0x00ff


	//----- nvinfo : EIATTR_MERCURY_ISA_VERSION
	.align		4
        /*0090*/ 	.byte	0x03, 0x5f
        /*0092*/ 	.short	0x0101


	//----- nvinfo : EIATTR_INT_WARP_WIDE_INSTR_OFFSETS
	.align		4
        /*0094*/ 	.byte	0x04, 0x31
        /*0096*/ 	.short	(.L_111 - .L_110)


	//   ....[0]....
.L_110:
        /*0098*/ 	.word	0x000008b0


	//----- nvinfo : EIATTR_VRC_CTA_INIT_COUNT
	.align		4
.L_111:
        /*009c*/ 	.byte	0x02, 0x4a
	.zero		1
	.zero		1


	//----- nvinfo : EIATTR_EXIT_INSTR_OFFSETS
	.align		4
        /*00a0*/ 	.byte	0x04, 0x1c
        /*00a2*/ 	.short	(.L_113 - .L_112)


	//   ....[0]....
.L_112:
        /*00a4*/ 	.word	0x000000a0


	//   ....[1]....
        /*00a8*/ 	.word	0x00000110


	//   ....[2]....
        /*00ac*/ 	.word	0x000007b0


	//   ....[3]....
        /*00b0*/ 	.word	0x00000900


	//----- nvinfo : EIATTR_CBANK_PARAM_SIZE
	.align		4
.L_113:
        /*00b4*/ 	.byte	0x03, 0x19
        /*00b6*/ 	.short	0x0028


	//----- nvinfo : EIATTR_PARAM_CBANK
	.align		4
        /*00b8*/ 	.byte	0x04, 0x0a
        /*00ba*/ 	.short	(.L_115 - .L_114)
	.align		4
.L_114:
        /*00bc*/ 	.word	index@(.nv.constant0.local_maxima_count)
        /*00c0*/ 	.short	0x0380
        /*00c2*/ 	.short	0x0028


	//----- nvinfo : EIATTR_SW_WAR
	.align		4
.L_115:
        /*00c4*/ 	.byte	0x04, 0x36
        /*00c6*/ 	.short	(.L_117 - .L_116)
.L_116:
        /*00c8*/ 	.word	0x00000008
.L_117:


//--------------------- .nv.callgraph             --------------------------
	.section	.nv.callgraph,"",@"SHT_CUDA_CALLGRAPH"
	.align	4
	.sectionentsize	8
	.align		4
        /*0000*/ 	.word	0x00000000
	.align		4
        /*0004*/ 	.word	0xffffffff
	.align		4
        /*0008*/ 	.word	0x00000000
	.align		4
        /*000c*/ 	.word	0xfffffffe
	.align		4
        /*0010*/ 	.word	0x00000000
	.align		4
        /*0014*/ 	.word	0xfffffffd
	.align		4
        /*0018*/ 	.word	0x00000000
	.align		4
        /*001c*/ 	.word	0xfffffffc


//--------------------- .text.delta_fit_cross_corr --------------------------
	.section	.text.delta_fit_cross_corr,"ax",@progbits
	.align	128
        .global         delta_fit_cross_corr
        .type           delta_fit_cross_corr,@function
        .size           delta_fit_cross_corr,(.L_x_216 - delta_fit_cross_corr)
        .other          delta_fit_cross_corr,@"STO_CUDA_ENTRY STV_DEFAULT"
delta_fit_cross_corr:
.text.delta_fit_cross_corr:
[----:B------:R-:W0:Y:S01]  /*0000*/  LDC R1, c[0x0][0x37c] ;  /* 0x0000df00ff017b82 */ /* 0x000e220000000800 */
[----:B------:R-:W1:Y:S07]  /*0010*/  S2R R3, SR_TID.X ;  /* 0x0000000000037919 */ /* 0x000e6e0000002100 */
[----:B------:R-:W1:Y:S01]  /*0020*/  S2UR UR4, SR_CTAID.X ;  /* 0x00000000000479c3 */ /* 0x000e620000002500 */
[----:B------:R-:W2:Y:S01]  /*0030*/  LDCU UR5, c[0x0][0x3b0] ;  /* 0x00007600ff0577ac */ /* 0x000ea20008000800 */
[----:B0-----:R-:W-:-:S04]  /*0040*/  IADD3 R1, PT, PT, R1, -0x3840, RZ ;  /* 0xffffc7c001017810 */ /* 0x001fc80007ffe0ff */
[----:B------:R-:W-:Y:S02]  /*0050*/  R2UR UR18, R1 ;  /* 0x00000000011272ca */ /* 0x000fe400000e0000 */
[----:B------:R-:W1:Y:S02]  /*0060*/  LDC R26, c[0x0][0x360] ;  /* 0x0000d800ff1a7b82 */ /* 0x000e640000000800 */
[----:B-1----:R-:W-:-:S05]  /*0070*/  IMAD R26, R26, UR4, R3 ;  /* 0x000000041a1a7c24 */ /* 0x002fca000f8e0203 */
[----:B--2---:R-:W-:-:S13]  /*0080*/  ISETP.GE.AND P0, PT, R26, UR5, PT ;  /* 0x000000051a007c0c */ /* 0x004fda000bf06270 */
[----:B------:R-:W-:Y:S05]  /*0090*/  @P0 EXIT ;  /* 0x000000000000094d */ /* 0x000fea0003800000 */
[----:B------:R-:W0:Y:S01]  /*00a0*/  LDC.64 R4, c[0x0][0x390] ;  /* 0x0000e400ff047b82 */ /* 0x000e220000000a00 */
[----:B------:R-:W1:Y:S01]  /*00b0*/  LDCU.64 UR14, c[0x0][0x358] ;  /* 0x00006b00ff0e77ac */ /* 0x000e620008000a00 */
[----:B------:R-:W2:Y:S06]  /*00c0*/  LDCU UR4, c[0x0][0x3c0] ;  /* 0x00007800ff0477ac */ /* 0x000eac0008000800 */
[----:B------:R-:W3:Y:S08]  /*00d0*/  LDC.64 R6, c[0x0][0x398] ;  /* 0x0000e600ff067b82 */ /* 0x000ef00000000a00 */
[----:B------:R-:W4:Y:S01]  /*00e0*/  LDC.64 R8, c[0x0][0x3a0] ;  /* 0x0000e800ff087b82 */ /* 0x000f220000000a00 */
[----:B0-----:R-:W-:-:S05]  /*00f0*/  IMAD.WIDE R4, R26, 0x2, R4 ;  /* 0x000000021a047825 */ /* 0x001fca00078e0204 */
[----:B-1----:R0:W5:Y:S01]  /*0100*/  LDG.E.U16.CONSTANT R25, desc[UR14][R4.64] ;  /* 0x0000000e04197981 */ /* 0x002162000c1e9500 */
[----:B---3--:R-:W-:-:S05]  /*0110*/  IMAD.WIDE R6, R26, 0x2, R6 ;  /* 0x000000021a067825 */ /* 0x008fca00078e0206 */
[----:B------:R0:W5:Y:S01]  /*0120*/  LDG.E.U16.CONSTANT R24, desc[UR14][R6.64] ;  /* 0x0000000e06187981 */ /* 0x000162000c1e9500 */
[----:B----4-:R-:W-:-:S05]  /*0130*/  IMAD.WIDE R8, R26, 0x2, R8 ;  /* 0x000000021a087825 */ /* 0x010fca00078e0208 */
[----:B------:R0:W5:Y:S01]  /*0140*/  LDG.E.U16.CONSTANT R0, desc[UR14][R8.64] ;  /* 0x0000000e08007981 */ /* 0x000162000c1e9500 */
[----:B--2---:R-:W-:Y:S01]  /*0150*/  UISETP.GE.AND UP0, UPT, UR4, URZ, UPT ;  /* 0x000000ff0400728c */ /* 0x004fe2000bf06270 */
[----:B------:R-:W-:Y:S01]  /*0160*/  HFMA2 R2, -RZ, RZ, 598.5, 40320 ;  /* 0x60ad78ecff027431 */ /* 0x000fe200000001ff */
[----:B------:R-:W-:Y:S02]  /*0170*/  MOV R3, RZ ;  /* 0x000000ff00037202 */ /* 0x000fe40000000f00 */
[C---:B------:R-:W-:Y:S02]  /*0180*/  IADD3 R28, PT, PT, R1.reuse, 0x12c0, RZ ;  /* 0x000012c0011c7810 */ /* 0x040fe40007ffe0ff */
[----:B------:R-:W-:-:S03]  /*0190*/  IADD3 R27, PT, PT, R1, 0x960, RZ ;  /* 0x00000960011b7810 */ /* 0x000fc60007ffe0ff */
[----:B0-----:R-:W-:Y:S05]  /*01a0*/  BRA.U !UP0, `(.L_x_0) ;  /* 0x0000001108947547 */ /* 0x001fea000b800000 */
[----:B------:R-:W0:Y:S01]  /*01b0*/  LDC R2, c[0x0][0x3c8] ;  /* 0x0000f200ff027b82 */ /* 0x000e220000000800 */
[----:B-----5:R-:W-:Y:S01]  /*01c0*/  IADD3 R23, PT, PT, R0, -UR4, RZ ;  /* 0x8000000400177c10 */ /* 0x020fe2000fffe0ff */
[----:B------:R-:W-:Y:S02]  /*01d0*/  UIMAD UR12, UR4, UR4, URZ ;  /* 0x00000004040c72a4 */ /* 0x000fe4000f8e02ff */
[----:B------:R-:W-:Y:S01]  /*01e0*/  UIADD3 UR9, UPT, UPT, -UR4, URZ, URZ ;  /* 0x000000ff04097290 */ /* 0x000fe2000fffe1ff */
[C---:B------:R-:W-:Y:S02]  /*01f0*/  ISETP.GE.AND P0, PT, R23.reuse, RZ, PT ;  /* 0x000000ff1700720c */ /* 0x040fe40003f06270 */
[----:B------:R-:W-:Y:S01]  /*0200*/  IADD3 R22, PT, PT, -R23, RZ, RZ ;  /* 0x000000ff17167210 */ /* 0x000fe20007ffe1ff */
[----:B------:R-:W1:Y:S01]  /*0210*/  LDC R6, c[0x0][0x3bc] ;  /* 0x0000ef00ff067b82 */ /* 0x000e620000000800 */
[----:B------:R-:W-:Y:S01]  /*0220*/  I2FP.F32.U32 R19, UR12 ;  /* 0x0000000c00137c45 */ /* 0x000fe20008201000 */
[----:B0-----:R-:W-:-:S04]  /*0230*/  FADD R29, R2, R2 ;  /* 0x00000002021d7221 */ /* 0x001fc80000000000 */
[----:B------:R-:W-:-:S04]  /*0240*/  FMUL R29, R29, R2 ;  /* 0x000000021d1d7220 */ /* 0x000fc80000400000 */
[----:B------:R-:W0:Y:S01]  /*0250*/  MUFU.RCP R4, R29 ;  /* 0x0000001d00047308 */ /* 0x000e220000001000 */
[----:B-1----:R-:W-:Y:S02]  /*0260*/  LEA R2, R6, -R23, 0x1 ;  /* 0x8000001706027211 */ /* 0x002fe400078e08ff */
[----:B------:R-:W-:Y:S02]  /*0270*/  ISETP.GE.AND P1, PT, R23, R6, PT ;  /* 0x000000061700720c */ /* 0x000fe40003f26270 */
[----:B------:R-:W-:-:S04]  /*0280*/  IADD3 R2, PT, PT, R2, -0x2, RZ ;  /* 0xfffffffe02027810 */ /* 0x000fc80007ffe0ff */
[----:B------:R-:W-:Y:S01]  /*0290*/  @P0 SEL R22, R23, R2, !P1 ;  /* 0x0000000217160207 */ /* 0x000fe20004800000 */
[----:B------:R-:W1:Y:S03]  /*02a0*/  FCHK P0, R19, R29 ;  /* 0x0000001d13007302 */ /* 0x000e660000000000 */
[----:B------:R-:W-:Y:S01]  /*02b0*/  ISETP.GE.AND P1, PT, R22, R6, PT ;  /* 0x000000061600720c */ /* 0x000fe20003f26270 */
[----:B0-----:R-:W-:-:S03]  /*02c0*/  FFMA R3, -R29, R4, 1 ;  /* 0x3f8000001d037423 */ /* 0x001fc60000000104 */
[----:B------:R-:W-:Y:S01]  /*02d0*/  ISETP.LT.OR P1, PT, R22, RZ, P1 ;  /* 0x000000ff1600720c */ /* 0x000fe20000f21670 */
[----:B------:R-:W-:-:S04]  /*02e0*/  FFMA R4, R4, R3, R4 ;  /* 0x0000000304047223 */ /* 0x000fc80000000004 */
[----:B------:R-:W-:-:S04]  /*02f0*/  FFMA R21, R19, R4, RZ ;  /* 0x0000000413157223 */ /* 0x000fc800000000ff */
[----:B------:R-:W-:-:S04]  /*0300*/  FFMA R2, -R29, R21, R19 ;  /* 0x000000151d027223 */ /* 0x000fc80000000113 */
[----:B------:R-:W-:Y:S01]  /*0310*/  FFMA R21, R4, R2, R21 ;  /* 0x0000000204157223 */ /* 0x000fe20000000015 */
[----:B-1----:R-:W-:Y:S06]  /*0320*/  @!P0 BRA `(.L_x_1) ;  /* 0x0000000000108947 */ /* 0x002fec0003800000 */
[----:B------:R-:W-:Y:S02]  /*0330*/  MOV R32, R29 ;  /* 0x0000001d00207202 */ /* 0x000fe40000000f00 */
[----:B------:R-:W-:-:S07]  /*0340*/  MOV R18, 0x360 ;  /* 0x0000036000127802 */ /* 0x000fce0000000f00 */
[----:B------:R-:W-:Y:S05]  /*0350*/  CALL.REL.NOINC `($__internal_1_$__cuda_sm3x_div_rn_noftz_f32_slowpath) ;  /* 0x0000007800607944 */ /* 0x000fea0003c00000 */
[----:B------:R-:W-:-:S07]  /*0360*/  MOV R21, R8 ;  /* 0x0000000800157202 */ /* 0x000fce0000000f00 */
.L_x_1:
[----:B------:R-:W0:Y:S01]  /*0370*/  LDCU.64 UR16, c[0x0][0x3c0] ;  /* 0x00007800ff1077ac */ /* 0x000e220008000a00 */
[----:B------:R-:W-:Y:S01]  /*0380*/  HFMA2 R3, -RZ, RZ, 0, 0 ;  /* 0x00000000ff037431 */ /* 0x000fe200000001ff */
[----:B------:R-:W-:Y:S01]  /*0390*/  MOV R2, 0x60ad78ec ;  /* 0x60ad78ec00027802 */ /* 0x000fe20000000f00 */
[----:B------:R-:W1:Y:S01]  /*03a0*/  LDCU.64 UR6, c[0x0][0x3b8] ;  /* 0x00007700ff0677ac */ /* 0x000e620008000a00 */
[----:B------:R-:W2:Y:S01]  /*03b0*/  LDCU UR8, c[0x0][0x3b4] ;  /* 0x00007680ff0877ac */ /* 0x000ea20008000800 */
[----:B0-----:R-:W-:Y:S01]  /*03c0*/  MOV R7, UR17 ;  /* 0x0000001100077c02 */ /* 0x001fe20008000f00 */
[----:B------:R-:W-:Y:S02]  /*03d0*/  UIADD3 UR13, UPT, UPT, -UR16, 0x2, URZ ;  /* 0x00000002100d7890 */ /* 0x000fe4000fffe1ff */
[----:B------:R-:W-:Y:S01]  /*03e0*/  MOV R15, UR16 ;  /* 0x00000010000f7c02 */ /* 0x000fe20008000f00 */
[----:B------:R-:W-:Y:S02]  /*03f0*/  ULEA UR10, -UR16, URZ, 0x1 ;  /* 0x000000ff100a7291 */ /* 0x000fe4000f8e09ff */
[----:B-1----:R-:W-:Y:S01]  /*0400*/  ULEA UR4, UR7, UR16, 0x1 ;  /* 0x0000001007047291 */ /* 0x002fe2000f8e08ff */
[----:B------:R-:W-:Y:S01]  /*0410*/  FADD R7, R7, UR17 ;  /* 0x0000001107077e21 */ /* 0x000fe20008000000 */
[----:B------:R-:W-:Y:S01]  /*0420*/  IADD3 R15, PT, PT, -R0, -0x2, R15 ;  /* 0xfffffffe000f7810 */ /* 0x000fe20007ffe10f */
[----:B------:R-:W-:-:S02]  /*0430*/  ULEA UR7, UR6, 0xfffffffe, 0x1 ;  /* 0xfffffffe06077891 */ /* 0x000fc4000f8e08ff */
[----:B------:R-:W-:Y:S01]  /*0440*/  FMUL R7, R7, UR17 ;  /* 0x0000001107077c20 */ /* 0x000fe20008400000 */
[----:B------:R-:W-:Y:S01]  /*0450*/  MOV R5, UR4 ;  /* 0x0000000400057c02 */ /* 0x000fe20008000f00 */
[----:B--2---:R-:W-:Y:S01]  /*0460*/  ULEA UR8, UR8, 0xfffffffe, 0x1 ;  /* 0xfffffffe08087891 */ /* 0x004fe2000f8e08ff */
[----:B------:R-:W-:Y:S02]  /*0470*/  UMOV UR4, UR9 ;  /* 0x0000000900047c82 */ /* 0x000fe40008000000 */
[----:B------:R-:W-:-:S09]  /*0480*/  IADD3 R20, PT, PT, R5, -0x4, -R0 ;  /* 0xfffffffc05147810 */ /* 0x000fd20007ffe800 */
.L_x_15:
[----:B0-----:R-:W0:Y:S01]  /*0490*/  MUFU.RCP R4, R7 ;  /* 0x0000000700047308 */ /* 0x001e220000001000 */
[----:B------:R-:W-:Y:S01]  /*04a0*/  UIMAD UR16, UR4, UR4, URZ ;  /* 0x00000004041072a4 */ /* 0x000fe2000f8e02ff */
[----:B------:R-:W1:Y:S05]  /*04b0*/  LDCU UR5, c[0x0][0x3b4] ;  /* 0x00007680ff0577ac */ /* 0x000e6a0008000800 */
[----:B------:R-:W-:-:S04]  /*04c0*/  I2FP.F32.U32 R19, UR16 ;  /* 0x0000001000137c45 */ /* 0x000fc80008201000 */
[----:B------:R-:W2:Y:S01]  /*04d0*/  FCHK P0, R19, R7 ;  /* 0x0000000713007302 */ /* 0x000ea20000000000 */
[----:B0-----:R-:W-:-:S04]  /*04e0*/  FFMA R5, R4, -R7, 1 ;  /* 0x3f80000004057423 */ /* 0x001fc80000000807 */
[----:B------:R-:W-:Y:S01]  /*04f0*/  FFMA R14, R4, R5, R4 ;  /* 0x00000005040e7223 */ /* 0x000fe20000000004 */
[----:B------:R-:W-:-:S03]  /*0500*/  IADD3 R4, PT, PT, R25, UR4, RZ ;  /* 0x0000000419047c10 */ /* 0x000fc6000fffe0ff */
[----:B------:R-:W-:Y:S01]  /*0510*/  FFMA R6, R19, R14, RZ ;  /* 0x0000000e13067223 */ /* 0x000fe200000000ff */
[C---:B-1----:R-:W-:Y:S02]  /*0520*/  ISETP.GE.AND P3, PT, R4.reuse, UR5, PT ;  /* 0x0000000504007c0c */ /* 0x042fe4000bf66270 */
[----:B------:R-:W-:Y:S01]  /*0530*/  IADD3 R5, PT, PT, -R4, UR8, RZ ;  /* 0x0000000804057c10 */ /* 0x000fe2000fffe1ff */
[----:B------:R-:W-:Y:S01]  /*0540*/  FFMA R9, R6, -R7, R19 ;  /* 0x8000000706097223 */ /* 0x000fe20000000013 */
[----:B------:R-:W-:-:S03]  /*0550*/  ISETP.GE.AND P2, PT, R4, RZ, PT ;  /* 0x000000ff0400720c */ /* 0x000fc60003f46270 */
[----:B------:R-:W-:Y:S01]  /*0560*/  FFMA R14, R14, R9, R6 ;  /* 0x000000090e0e7223 */ /* 0x000fe20000000006 */
[C---:B------:R-:W-:Y:S02]  /*0570*/  SEL R6, R4.reuse, R5, !P3 ;  /* 0x0000000504067207 */ /* 0x040fe40005800000 */
[----:B------:R-:W-:Y:S01]  /*0580*/  IADD3 R4, PT, PT, -R4, RZ, RZ ;  /* 0x000000ff04047210 */ /* 0x000fe20007ffe1ff */
[----:B--2---:R-:W-:Y:S06]  /*0590*/  @!P0 BRA `(.L_x_2) ;  /* 0x0000000000108947 */ /* 0x004fec0003800000 */
[----:B------:R-:W-:Y:S02]  /*05a0*/  MOV R32, R7 ;  /* 0x0000000700207202 */ /* 0x000fe40000000f00 */
[----:B------:R-:W-:-:S07]  /*05b0*/  MOV R18, 0x5d0 ;  /* 0x000005d000127802 */ /* 0x000fce0000000f00 */
[----:B------:R-:W-:Y:S05]  /*05c0*/  CALL.REL.NOINC `($__internal_1_$__cuda_sm3x_div_rn_noftz_f32_slowpath) ;  /* 0x0000007400c47944 */ /* 0x000fea0003c00000 */
[----:B------:R-:W-:-:S07]  /*05d0*/  MOV R14, R8 ;  /* 0x00000008000e7202 */ /* 0x000fce0000000f00 */
.L_x_2:
[----:B------:R-:W0:Y:S01]  /*05e0*/  LDCU UR5, c[0x0][0x3b4] ;  /* 0x00007680ff0577ac */ /* 0x000e220008000800 */
[----:B------:R-:W-:-:S04]  /*05f0*/  SEL R6, R4, R6, !P2 ;  /* 0x0000000604067207 */ /* 0x000fc80005000000 */
[----:B0-----:R-:W-:Y:S01]  /*0600*/  ISETP.GE.AND P2, PT, R6, UR5, PT ;  /* 0x0000000506007c0c */ /* 0x001fe2000bf46270 */
[----:B------:R-:W-:-:S03]  /*0610*/  UMOV UR5, UR9 ;  /* 0x0000000900057c82 */ /* 0x000fc60008000000 */
[----:B------:R-:W-:-:S13]  /*0620*/  ISETP.LT.OR P2, PT, R6, RZ, P2 ;  /* 0x000000ff0600720c */ /* 0x000fda0001741670 */
.L_x_14:
[----:B0-----:R-:W0:Y:S01]  /*0630*/  MUFU.RCP R4, R29 ;  /* 0x0000001d00047308 */ /* 0x001e220000001000 */
[----:B------:R-:W-:Y:S02]  /*0640*/  UIMAD UR6, UR5, UR5, URZ ;  /* 0x00000005050672a4 */ /* 0x000fe4000f8e02ff */
[----:B------:R-:W-:Y:S01]  /*0650*/  IADD3 R9, PT, PT, R24, UR5, RZ ;  /* 0x0000000518097c10 */ /* 0x000fe2000fffe0ff */
[----:B------:R-:W1:Y:S03]  /*0660*/  LDCU UR11, c[0x0][0x3b8] ;  /* 0x00007700ff0b77ac */ /* 0x000e660008000800 */
[----:B------:R-:W-:Y:S02]  /*0670*/  IADD3 R8, PT, PT, -R9, UR7, RZ ;  /* 0x0000000709087c10 */ /* 0x000fe4000fffe1ff */
[----:B------:R-:W-:-:S04]  /*0680*/  I2FP.F32.U32 R19, UR6 ;  /* 0x0000000600137c45 */ /* 0x000fc80008201000 */
[----:B------:R-:W2:Y:S01]  /*0690*/  FCHK P0, R19, R29 ;  /* 0x0000001d13007302 */ /* 0x000ea20000000000 */
[----:B0-----:R-:W-:-:S04]  /*06a0*/  FFMA R5, -R29, R4, 1 ;  /* 0x3f8000001d057423 */ /* 0x001fc80000000104 */
[----:B------:R-:W-:Y:S01]  /*06b0*/  FFMA R4, R4, R5, R4 ;  /* 0x0000000504047223 */ /* 0x000fe20000000004 */
[----:B-1----:R-:W-:Y:S01]  /*06c0*/  ISETP.GE.AND P3, PT, R9, UR11, PT ;  /* 0x0000000b09007c0c */ /* 0x002fe2000bf66270 */
[----:B------:R-:W-:Y:S02]  /*06d0*/  UIADD3 UR11, UPT, UPT, UR16, UR6, URZ ;  /* 0x00000006100b7290 */ /* 0x000fe4000fffe0ff */
[----:B------:R-:W-:-:S04]  /*06e0*/  FFMA R5, R4, R19, RZ ;  /* 0x0000001304057223 */ /* 0x000fc800000000ff */
[----:B------:R-:W-:-:S04]  /*06f0*/  FFMA R10, -R29, R5, R19 ;  /* 0x000000051d0a7223 */ /* 0x000fc80000000113 */
[----:B------:R-:W-:Y:S01]  /*0700*/  FFMA R5, R4, R10, R5 ;  /* 0x0000000a04057223 */ /* 0x000fe20000000005 */
[C---:B------:R-:W-:Y:S02]  /*0710*/  IADD3 R10, PT, PT, -R9.reuse, RZ, RZ ;  /* 0x000000ff090a7210 */ /* 0x040fe40007ffe1ff */
[----:B------:R-:W-:Y:S01]  /*0720*/  SEL R4, R9, R8, !P3 ;  /* 0x0000000809047207 */ /* 0x000fe20005800000 */
[----:B--2---:R-:W-:Y:S06]  /*0730*/  @!P0 BRA `(.L_x_3) ;  /* 0x0000000000108947 */ /* 0x004fec0003800000 */
[----:B------:R-:W-:Y:S02]  /*0740*/  MOV R32, R29 ;  /* 0x0000001d00207202 */ /* 0x000fe40000000f00 */
[----:B------:R-:W-:-:S07]  /*0750*/  MOV R18, 0x770 ;  /* 0x0000077000127802 */ /* 0x000fce0000000f00 */
[----:B------:R-:W-:Y:S05]  /*0760*/  CALL.REL.NOINC `($__internal_1_$__cuda_sm3x_div_rn_noftz_f32_slowpath) ;  /* 0x00000074005c7944 */ /* 0x000fea0003c00000 */
[----:B------:R-:W-:-:S07]  /*0770*/  MOV R5, R8 ;  /* 0x0000000800057202 */ /* 0x000fce0000000f00 */
.L_x_3:
[----:B------:R-:W-:Y:S01]  /*0780*/  ISETP.GT.AND P0, PT, R3, 0x257, PT ;  /* 0x000002570300780c */ /* 0x000fe20003f04270 */
[----:B------:R-:W-:Y:S01]  /*0790*/  BSSY.RECONVERGENT B0, `(.L_x_4) ;  /* 0x000002c000007945 */ /* 0x000fe20003800200 */
[----:B------:R-:W-:Y:S02]  /*07a0*/  FADD R5, R5, R14 ;  /* 0x0000000e05057221 */ /* 0x000fe40000000000 */
[----:B------:R-:W-:-:S13]  /*07b0*/  ISETP.NE.OR P0, PT, RZ, UR11, P0 ;  /* 0x0000000bff007c0c */ /* 0x000fda0008705670 */
[----:B------:R-:W-:Y:S05]  /*07c0*/  @P0 BRA `(.L_x_5) ;  /* 0x0000000000a00947 */ /* 0x000fea0003800000 */
[----:B------:R-:W0:Y:S01]  /*07d0*/  LDC R8, c[0x0][0x3b8] ;  /* 0x0000ee00ff087b82 */ /* 0x000e220000000800 */
[----:B------:R-:W-:-:S04]  /*07e0*/  ISETP.GE.AND P0, PT, R9, RZ, PT ;  /* 0x000000ff0900720c */ /* 0x000fc80003f06270 */
[----:B------:R-:W-:-:S04]  /*07f0*/  SEL R11, R10, R4, !P0 ;  /* 0x000000040a0b7207 */ /* 0x000fc80004000000 */
[----:B0-----:R-:W-:-:S04]  /*0800*/  ISETP.GE.AND P0, PT, R11, R8, PT ;  /* 0x000000080b00720c */ /* 0x001fc80003f06270 */
[----:B------:R-:W-:-:S04]  /*0810*/  ISETP.LT.OR P0, PT, R11, RZ, P0 ;  /* 0x000000ff0b00720c */ /* 0x000fc80000701670 */
[----:B------:R-:W-:-:S13]  /*0820*/  PLOP3.LUT P0, PT, P1, P2, P0, 0xfe, 0x0 ;  /* 0x000000000000781c */ /* 0x000fda0000f05f06 */
[----:B------:R-:W-:Y:S05]  /*0830*/  @P0 BRA `(.L_x_5) ;  /* 0x0000000000840947 */ /* 0x000fea0003800000 */
[----:B------:R-:W0:Y:S01]  /*0840*/  LDC.64 R16, c[0x0][0x380] ;  /* 0x0000e000ff107b82 */ /* 0x000e220000000a00 */
[----:B------:R-:W1:Y:S01]  /*0850*/  LDCU UR6, c[0x0][0x3bc] ;  /* 0x00007780ff0677ac */ /* 0x000e620008000800 */
[----:B------:R-:W-:-:S06]  /*0860*/  IMAD R11, R6, R8, R11 ;  /* 0x00000008060b7224 */ /* 0x000fcc00078e020b */
[----:B------:R-:W2:Y:S01]  /*0870*/  LDC.64 R12, c[0x0][0x388] ;  /* 0x0000e200ff0c7b82 */ /* 0x000ea20000000a00 */
[----:B-1----:R-:W-:-:S04]  /*0880*/  IMAD R11, R11, UR6, R22 ;  /* 0x000000060b0b7c24 */ /* 0x002fc8000f8e0216 */
[----:B0-----:R-:W-:-:S06]  /*0890*/  IMAD.WIDE R16, R11, 0x4, R16 ;  /* 0x000000040b107825 */ /* 0x001fcc00078e0210 */
[----:B------:R-:W3:Y:S01]  /*08a0*/  LDG.E.CONSTANT R17, desc[UR14][R16.64] ;  /* 0x0000000e10117981 */ /* 0x000ee2000c1e9900 */
[----:B--2---:R-:W-:-:S06]  /*08b0*/  IMAD.WIDE R12, R11, 0x4, R12 ;  /* 0x000000040b0c7825 */ /* 0x004fcc00078e020c */
[----:B------:R0:W2:Y:S01]  /*08c0*/  LDG.E.CONSTANT R12, desc[UR14][R12.64] ;  /* 0x0000000e0c0c7981 */ /* 0x0000a2000c1e9900 */
[----:B------:R-:W-:Y:S02]  /*08d0*/  HFMA2 R11, -RZ, RZ, 0.96630859375, -0.0022525787353515625 ;  /* 0x3bbb989dff0b7431 */ /* 0x000fe400000001ff */
[----:B------:R-:W-:Y:S01]  /*08e0*/  FADD R8, R5, R21 ;  /* 0x0000001505087221 */ /* 0x000fe20000000000 */
[----:B------:R-:W-:-:S03]  /*08f0*/  MOV R18, 0x437c0000 ;  /* 0x437c000000127802 */ /* 0x000fc60000000f00 */
[----:B------:R-:W-:-:S04]  /*0900*/  FFMA.SAT R11, R8, -R11, 0.5 ;  /* 0x3f000000080b7423 */ /* 0x000fc8000000280b */
[----:B------:R-:W-:-:S04]  /*0910*/  FFMA.RM R11, R11, R18, 12582913 ;  /* 0x4b4000010b0b7423 */ /* 0x000fc80000004012 */
[----:B------:R-:W-:-:S04]  /*0920*/  FADD R19, R11, -12583039 ;  /* 0xcb40007f0b137421 */ /* 0x000fc80000000000 */
[----:B------:R-:W-:-:S04]  /*0930*/  FFMA R19, R8, -1.4426950216293334961, -R19 ;  /* 0xbfb8aa3b08137823 */ /* 0x000fc80000000813 */
[----:B------:R-:W-:-:S04]  /*0940*/  FFMA R19, R8, -1.925963033500011079e-08, R19 ;  /* 0xb2a5706008137823 */ /* 0x000fc80000000013 */
[----:B------:R-:W1:Y:S01]  /*0950*/  MUFU.EX2 R8, R19 ;  /* 0x0000001300087308 */ /* 0x000e620000000800 */
[----:B------:R-:W-:Y:S02]  /*0960*/  SHF.L.U32 R11, R11, 0x17, RZ ;  /* 0x000000170b0b7819 */ /* 0x000fe400000006ff */
[----:B0-----:R-:W-:Y:S02]  /*0970*/  LEA R13, R3, UR18, 0x2 ;  /* 0x00000012030d7c11 */ /* 0x001fe4000f8e10ff */
[----:B------:R-:W-:Y:S02]  /*0980*/  MOV R16, UR4 ;  /* 0x0000000400107c02 */ /* 0x000fe40008000f00 */
[----:B------:R-:W-:Y:S02]  /*0990*/  MOV R18, UR5 ;  /* 0x0000000500127c02 */ /* 0x000fe40008000f00 */
[----:B------:R-:W-:Y:S01]  /*09a0*/  MOV R30, UR9 ;  /* 0x00000009001e7c02 */ /* 0x000fe20008000f00 */
[----:B------:R0:W-:Y:S01]  /*09b0*/  STL [R13+0x1c20], R16 ;  /* 0x001c20100d007387 */ /* 0x0001e20000100800 */
[----:B-1----:R-:W-:-:S03]  /*09c0*/  FMUL R8, R11, R8 ;  /* 0x000000080b087220 */ /* 0x002fc60000400000 */
[----:B------:R0:W-:Y:S04]  /*09d0*/  STL [R13+0x2580], R18 ;  /* 0x002580120d007387 */ /* 0x0001e80000100800 */
[----:B------:R0:W-:Y:S04]  /*09e0*/  STL [R13+0x2ee0], R30 ;  /* 0x002ee01e0d007387 */ /* 0x0001e80000100800 */
[----:B------:R0:W-:Y:S01]  /*09f0*/  STL [R13], R8 ;  /* 0x000000080d007387 */ /* 0x0001e20000100800 */
[----:B------:R-:W-:-:S03]  /*0a00*/  IADD3 R3, PT, PT, R3, 0x1, RZ ;  /* 0x0000000103037810 */ /* 0x000fc60007ffe0ff */
[----:B---3--:R0:W-:Y:S04]  /*0a10*/  STL [R13+0x960], R17 ;  /* 0x000960110d007387 */ /* 0x0081e80000100800 */
[----:B--2---:R0:W-:Y:S01]  /*0a20*/  STL [R13+0x12c0], R12 ;  /* 0x0012c00c0d007387 */ /* 0x0041e20000100800 */
[----:B------:R-:W-:-:S04]  /*0a30*/  FSETP.GEU.AND P0, PT, R17, R2, PT ;  /* 0x000000021100720b */ /* 0x000fc80003f0e000 */
[----:B------:R-:W-:-:S09]  /*0a40*/  FSEL R2, R17, R2, !P0 ;  /* 0x0000000211027208 */ /* 0x000fd20004000000 */
.L_x_5:
[----:B------:R-:W-:Y:S05]  /*0a50*/  BSYNC.RECONVERGENT B0 ;  /* 0x0000000000007941 */ /* 0x000fea0003800200 */
.L_x_4:
[----:B------:R-:W1:Y:S02]  /*0a60*/  LDCU UR6, c[0x0][0x3c0] ;  /* 0x00007800ff0677ac */ /* 0x000e640008000800 */
[----:B-1----:R-:W-:-:S09]  /*0a70*/  UISETP.NE.AND UP0, UPT, UR6, URZ, UPT ;  /* 0x000000ff0600728c */ /* 0x002fd2000bf05270 */
[----:B------:R-:W-:Y:S05]  /*0a80*/  BRA.U !UP0, `(.L_x_6) ;  /* 0x0000000908387547 */ /* 0x000fea000b800000 */
[----:B------:R-:W1:Y:S01]  /*0a90*/  LDCU UR6, c[0x0][0x3b8] ;  /* 0x00007700ff0677ac */ /* 0x000e620008000800 */
[----:B------:R-:W-:Y:S02]  /*0aa0*/  ISETP.GE.AND P0, PT, R9, RZ, PT ;  /* 0x000000ff0900720c */ /* 0x000fe40003f06270 */
[----:B0-----:R-:W-:Y:S02]  /*0ab0*/  MOV R13, R15 ;  /* 0x0000000f000d7202 */ /* 0x001fe40000000f00 */
[----:B------:R-:W-:Y:S02]  /*0ac0*/  SEL R17, R10, R4, !P0 ;  /* 0x000000040a117207 */ /* 0x000fe40004000000 */
[----:B------:R-:W-:Y:S02]  /*0ad0*/  MOV R11, R23 ;  /* 0x00000017000b7202 */ /* 0x000fe40000000f00 */
[----:B------:R-:W-:Y:S02]  /*0ae0*/  MOV R10, R20 ;  /* 0x00000014000a7202 */ /* 0x000fe40000000f00 */
[----:B------:R-:W-:-:S02]  /*0af0*/  MOV R9, UR13 ;  /* 0x0000000d00097c02 */ /* 0x000fc40008000f00 */
[C---:B-1----:R-:W-:Y:S01]  /*0b00*/  ISETP.GE.AND P0, PT, R17.reuse, UR6, PT ;  /* 0x0000000611007c0c */ /* 0x042fe2000bf06270 */
[----:B------:R-:W-:Y:S01]  /*0b10*/  IMAD R4, R6, UR6, R17 ;  /* 0x0000000606047c24 */ /* 0x000fe2000f8e0211 */
[----:B------:R-:W-:Y:S02]  /*0b20*/  UMOV UR6, UR10 ;  /* 0x0000000a00067c82 */ /* 0x000fe40008000000 */
[----:B------:R-:W-:-:S04]  /*0b30*/  ISETP.LT.OR P0, PT, R17, RZ, P0 ;  /* 0x000000ff1100720c */ /* 0x000fc80000701670 */
[----:B------:R-:W-:-:S13]  /*0b40*/  PLOP3.LUT P3, PT, P2, P0, PT, 0xf8, 0x8f ;  /* 0x00000000008f781c */ /* 0x000fda0001761f70 */
.L_x_13:
[----:B0-----:R-:W-:Y:S01]  /*0b50*/  IADD3 R12, PT, PT, R9, -0x1, RZ ;  /* 0xffffffff090c7810 */ /* 0x001fe20007ffe0ff */
[----:B------:R-:W-:Y:S01]  /*0b60*/  UIADD3 UR6, UPT, UPT, UR6, 0x2, URZ ;  /* 0x0000000206067890 */ /* 0x000fe2000fffe0ff */
[----:B------:R-:W-:Y:S01]  /*0b70*/  ISETP.GT.AND P0, PT, R3, 0x257, PT ;  /* 0x000002570300780c */ /* 0x000fe20003f04270 */
[----:B------:R-:W-:Y:S02]  /*0b80*/  BSSY.RECONVERGENT B2, `(.L_x_7) ;  /* 0x000003c000027945 */ /* 0x000fe40003800200 */
[----:B------:R-:W-:Y:S01]  /*0b90*/  IMAD R8, R12, R12, RZ ;  /* 0x0000000c0c087224 */ /* 0x000fe200078e02ff */
[----:B------:R-:W-:-:S04]  /*0ba0*/  UISETP.NE.AND UP0, UPT, UR6, URZ, UPT ;  /* 0x000000ff0600728c */ /* 0x000fc8000bf05270 */
[----:B------:R-:W-:-:S04]  /*0bb0*/  IADD3 R16, PT, PT, R8, UR11, RZ ;  /* 0x0000000b08107c10 */ /* 0x000fc8000fffe0ff */
[----:B------:R-:W-:-:S13]  /*0bc0*/  ISETP.GT.U32.OR P0, PT, R16, UR12, P0 ;  /* 0x0000000c10007c0c */ /* 0x000fda0008704470 */
[----:B------:R-:W-:Y:S05]  /*0bd0*/  @P0 BRA `(.L_x_8) ;  /* 0x0000000000d80947 */ /* 0x000fea0003800000 */
[----:B------:R-:W0:Y:S01]  /*0be0*/  LDC R30, c[0x0][0x3bc] ;  /* 0x0000ef00ff1e7b82 */ /* 0x000e220000000800 */
[----:B------:R-:W-:-:S04]  /*0bf0*/  IADD3 R31, PT, PT, R11, 0x1, RZ ;  /* 0x000000010b1f7810 */ /* 0x000fc80007ffe0ff */
[C---:B------:R-:W-:Y:S02]  /*0c00*/  ISETP.GE.AND P0, PT, R31.reuse, RZ, PT ;  /* 0x000000ff1f00720c */ /* 0x040fe40003f06270 */
[----:B0-----:R-:W-:-:S13]  /*0c10*/  ISETP.GE.AND P4, PT, R31, R30, PT ;  /* 0x0000001e1f00720c */ /* 0x001fda0003f86270 */
[----:B------:R-:W-:Y:S02]  /*0c20*/  @P4 IADD3 R31, PT, PT, R10, 0x1, RZ ;  /* 0x000000010a1f4810 */ /* 0x000fe40007ffe0ff */
[----:B------:R-:W-:-:S04]  /*0c30*/  @!P0 IADD3 R31, PT, PT, R13, 0x1, RZ ;  /* 0x000000010d1f8810 */ /* 0x000fc80007ffe0ff */
[----:B------:R-:W-:-:S04]  /*0c40*/  ISETP.GE.AND P0, PT, R31, R30, PT ;  /* 0x0000001e1f00720c */ /* 0x000fc80003f06270 */
[----:B------:R-:W-:-:S04]  /*0c50*/  ISETP.LT.OR P0, PT, R31, RZ, P0 ;  /* 0x000000ff1f00720c */ /* 0x000fc80000701670 */
[----:B------:R-:W-:-:S13]  /*0c60*/  PLOP3.LUT P0, PT, P3, P0, PT, 0xf8, 0x8f ;  /* 0x00000000008f781c */ /* 0x000fda0001f01f70 */
[----:B------:R-:W-:Y:S05]  /*0c70*/  @P0 BRA `(.L_x_8) ;  /* 0x0000000000b00947 */ /* 0x000fea0003800000 */
[----:B------:R-:W0:Y:S01]  /*0c80*/  LDC.64 R18, c[0x0][0x380] ;  /* 0x0000e000ff127b82 */ /* 0x000e220000000a00 */
[----:B------:R-:W-:-:S07]  /*0c90*/  IMAD R31, R4, R30, R31 ;  /* 0x0000001e041f7224 */ /* 0x000fce00078e021f */
[----:B------:R-:W1:Y:S01]  /*0ca0*/  LDC.64 R16, c[0x0][0x388] ;  /* 0x0000e200ff107b82 */ /* 0x000e620000000a00 */
[----:B0-----:R-:W-:-:S06]  /*0cb0*/  IMAD.WIDE R18, R31, 0x4, R18 ;  /* 0x000000041f127825 */ /* 0x001fcc00078e0212 */
[----:B------:R-:W2:Y:S01]  /*0cc0*/  LDG.E.CONSTANT R19, desc[UR14][R18.64] ;  /* 0x0000000e12137981 */ /* 0x000ea2000c1e9900 */
[----:B-1----:R-:W-:-:S06]  /*0cd0*/  IMAD.WIDE R16, R31, 0x4, R16 ;  /* 0x000000041f107825 */ /* 0x002fcc00078e0210 */
[----:B------:R0:W3:Y:S01]  /*0ce0*/  LDG.E.CONSTANT R16, desc[UR14][R16.64] ;  /* 0x0000000e10107981 */ /* 0x0000e2000c1e9900 */
[----:B------:R-:W1:Y:S01]  /*0cf0*/  MUFU.RCP R32, R29 ;  /* 0x0000001d00207308 */ /* 0x000e620000001000 */
[----:B------:R-:W-:Y:S02]  /*0d00*/  LEA R31, R3, UR18, 0x2 ;  /* 0x00000012031f7c11 */ /* 0x000fe4000f8e10ff */
[----:B------:R-:W-:Y:S02]  /*0d10*/  MOV R34, UR4 ;  /* 0x0000000400227c02 */ /* 0x000fe40008000f00 */
[----:B------:R-:W-:Y:S01]  /*0d20*/  MOV R36, UR5 ;  /* 0x0000000500247c02 */ /* 0x000fe20008000f00 */
[----:B------:R4:W-:Y:S01]  /*0d30*/  STL [R31+0x2ee0], R12 ;  /* 0x002ee00c1f007387 */ /* 0x0009e20000100800 */
[----:B------:R-:W-:-:S03]  /*0d40*/  I2FP.F32.U32 R30, R8 ;  /* 0x00000008001e7245 */ /* 0x000fc60000201000 */
[----:B------:R4:W-:Y:S01]  /*0d50*/  STL [R31+0x1c20], R34 ;  /* 0x001c20221f007387 */ /* 0x0009e20000100800 */
[----:B------:R-:W5:Y:S03]  /*0d60*/  FCHK P0, R30, R29 ;  /* 0x0000001d1e007302 */ /* 0x000f660000000000 */
[----:B------:R4:W-:Y:S01]  /*0d70*/  STL [R31+0x2580], R36 ;  /* 0x002580241f007387 */ /* 0x0009e20000100800 */
[----:B-1----:R-:W-:-:S04]  /*0d80*/  FFMA R33, -R29, R32, 1 ;  /* 0x3f8000001d217423 */ /* 0x002fc80000000120 */
[----:B------:R-:W-:-:S04]  /*0d90*/  FFMA R8, R32, R33, R32 ;  /* 0x0000002120087223 */ /* 0x000fc80000000020 */
[----:B0-----:R-:W-:-:S04]  /*0da0*/  FFMA R17, R8, R30, RZ ;  /* 0x0000001e08117223 */ /* 0x001fc800000000ff */
[----:B------:R-:W-:-:S04]  /*0db0*/  FFMA R18, -R29, R17, R30 ;  /* 0x000000111d127223 */ /* 0x000fc8000000011e */
[----:B------:R-:W-:Y:S01]  /*0dc0*/  FFMA R8, R8, R18, R17 ;  /* 0x0000001208087223 */ /* 0x000fe20000000011 */
[----:B--2---:R4:W-:Y:S04]  /*0dd0*/  STL [R31+0x960], R19 ;  /* 0x000960131f007387 */ /* 0x0049e80000100800 */
[----:B---3--:R4:W-:Y:S01]  /*0de0*/  STL [R31+0x12c0], R16 ;  /* 0x0012c0101f007387 */ /* 0x0089e20000100800 */
[----:B------:R-:W-:-:S04]  /*0df0*/  FSETP.GEU.AND P4, PT, R19, R2, PT ;  /* 0x000000021300720b */ /* 0x000fc80003f8e000 */
[----:B------:R-:W-:Y:S01]  /*0e00*/  FSEL R2, R19, R2, !P4 ;  /* 0x0000000213027208 */ /* 0x000fe20006000000 */
[----:B-----5:R-:W-:Y:S08]  /*0e10*/  @!P0 BRA `(.L_x_9) ;  /* 0x0000000000108947 */ /* 0x020ff00003800000 */
[----:B----4-:R-:W-:Y:S02]  /*0e20*/  MOV R19, R30 ;  /* 0x0000001e00137202 */ /* 0x010fe40000000f00 */
[----:B------:R-:W-:Y:S02]  /*0e30*/  MOV R32, R29 ;  /* 0x0000001d00207202 */ /* 0x000fe40000000f00 */
[----:B------:R-:W-:-:S07]  /*0e40*/  MOV R18, 0xe60 ;  /* 0x00000e6000127802 */ /* 0x000fce0000000f00 */
[----:B------:R-:W-:Y:S05]  /*0e50*/  CALL.REL.NOINC `($__internal_1_$__cuda_sm3x_div_rn_noftz_f32_slowpath) ;  /* 0x0000006c00a07944 */ /* 0x000fea0003c00000 */
.L_x_9:
[----:B------:R-:W-:Y:S02]  /*0e60*/  HFMA2 R17, -RZ, RZ, 0.96630859375, -0.0022525787353515625 ;  /* 0x3bbb989dff117431 */ /* 0x000fe400000001ff */
[----:B------:R-:W-:Y:S01]  /*0e70*/  FADD R8, R5, R8 ;  /* 0x0000000805087221 */ /* 0x000fe20000000000 */
[----:B----4-:R-:W-:-:S03]  /*0e80*/  MOV R19, 0x437c0000 ;  /* 0x437c000000137802 */ /* 0x010fc60000000f00 */
[----:B------:R-:W-:-:S04]  /*0e90*/  FFMA.SAT R12, R8, -R17, 0.5 ;  /* 0x3f000000080c7423 */ /* 0x000fc80000002811 */
[----:B------:R-:W-:Y:S01]  /*0ea0*/  FFMA.RM R12, R12, R19, 12582913 ;  /* 0x4b4000010c0c7423 */ /* 0x000fe20000004013 */
[C---:B------:R-:W-:Y:S02]  /*0eb0*/  LEA R19, R3.reuse, UR18, 0x2 ;  /* 0x0000001203137c11 */ /* 0x040fe4000f8e10ff */
[----:B------:R-:W-:Y:S01]  /*0ec0*/  IADD3 R3, PT, PT, R3, 0x1, RZ ;  /* 0x0000000103037810 */ /* 0x000fe20007ffe0ff */
[C---:B------:R-:W-:Y:S01]  /*0ed0*/  FADD R17, R12.reuse, -12583039 ;  /* 0xcb40007f0c117421 */ /* 0x040fe20000000000 */
[----:B------:R-:W-:-:S03]  /*0ee0*/  SHF.L.U32 R12, R12, 0x17, RZ ;  /* 0x000000170c0c7819 */ /* 0x000fc600000006ff */
[----:B------:R-:W-:-:S04]  /*0ef0*/  FFMA R17, R8, -1.4426950216293334961, -R17 ;  /* 0xbfb8aa3b08117823 */ /* 0x000fc80000000811 */
[----:B------:R-:W-:-:S06]  /*0f00*/  FFMA R17, R8, -1.925963033500011079e-08, R17 ;  /* 0xb2a5706008117823 */ /* 0x000fcc0000000011 */
[----:B------:R-:W0:Y:S02]  /*0f10*/  MUFU.EX2 R17, R17 ;  /* 0x0000001100117308 */ /* 0x000e240000000800 */
[----:B0-----:R-:W-:-:S05]  /*0f20*/  FMUL R12, R12, R17 ;  /* 0x000000110c0c7220 */ /* 0x001fca0000400000 */
[----:B------:R0:W-:Y:S02]  /*0f30*/  STL [R19], R12 ;  /* 0x0000000c13007387 */ /* 0x0001e40000100800 */
.L_x_8:
[----:B------:R-:W-:Y:S05]  /*0f40*/  BSYNC.RECONVERGENT B2 ;  /* 0x0000000000027941 */ /* 0x000fea0003800200 */
.L_x_7:
[----:B------:R-:W-:Y:S01]  /*0f50*/  IMAD R8, R9, R9, RZ ;  /* 0x0000000909087224 */ /* 0x000fe200078e02ff */
[----:B------:R-:W-:Y:S01]  /*0f60*/  ISETP.GT.AND P0, PT, R3, 0x257, PT ;  /* 0x000002570300780c */ /* 0x000fe20003f04270 */
[----:B------:R-:W-:Y:S03]  /*0f70*/  BSSY.RECONVERGENT B2, `(.L_x_10) ;  /* 0x000003a000027945 */ /* 0x000fe60003800200 */
[----:B0-----:R-:W-:-:S04]  /*0f80*/  IADD3 R12, PT, PT, R8, UR11, RZ ;  /* 0x0000000b080c7c10 */ /* 0x001fc8000fffe0ff */
[----:B------:R-:W-:-:S13]  /*0f90*/  ISETP.GT.U32.OR P0, PT, R12, UR12, P0 ;  /* 0x0000000c0c007c0c */ /* 0x000fda0008704470 */
[----:B------:R-:W-:Y:S05]  /*0fa0*/  @P0 BRA `(.L_x_11) ;  /* 0x0000000000d80947 */ /* 0x000fea0003800000 */
[----:B------:R-:W0:Y:S01]  /*0fb0*/  LDC R30, c[0x0][0x3bc] ;  /* 0x0000ef00ff1e7b82 */ /* 0x000e220000000800 */
[----:B------:R-:W-:-:S04]  /*0fc0*/  IADD3 R17, PT, PT, R11, 0x2, RZ ;  /* 0x000000020b117810 */ /* 0x000fc80007ffe0ff */
[C---:B------:R-:W-:Y:S02]  /*0fd0*/  ISETP.GE.AND P0, PT, R17.reuse, RZ, PT ;  /* 0x000000ff1100720c */ /* 0x040fe40003f06270 */
[----:B0-----:R-:W-:-:S04]  /*0fe0*/  ISETP.GE.AND P4, PT, R17, R30, PT ;  /* 0x0000001e1100720c */ /* 0x001fc80003f86270 */
[----:B------:R-:W-:-:S04]  /*0ff0*/  SEL R12, R17, R10, !P4 ;  /* 0x0000000a110c7207 */ /* 0x000fc80006000000 */
[----:B------:R-:W-:-:S04]  /*1000*/  SEL R31, R13, R12, !P0 ;  /* 0x0000000c0d1f7207 */ /* 0x000fc80004000000 */
        /* <DEDUP_REMOVED lines=8> */
[----:B------:R0:W2:Y:S01]  /*1090*/  LDG.E.CONSTANT R19, desc[UR14][R18.64] ;  /* 0x0000000e12137981 */ /* 0x0000a2000c1e9900 */
[----:B-1----:R-:W-:-:S06]  /*10a0*/  IMAD.WIDE R16, R31, 0x4, R16 ;  /* 0x000000041f107825 */ /* 0x002fcc00078e0210 */
[----:B------:R1:W3:Y:S01]  /*10b0*/  LDG.E.CONSTANT R16, desc[UR14][R16.64] ;  /* 0x0000000e10107981 */ /* 0x0002e2000c1e9900 */
[----:B------:R-:W4:Y:S01]  /*10c0*/  MUFU.RCP R12, R29 ;  /* 0x0000001d000c7308 */ /* 0x000f220000001000 */
[----:B------:R-:W-:Y:S02]  /*10d0*/  LEA R30, R3, UR18, 0x2 ;  /* 0x00000012031e7c11 */ /* 0x000fe4000f8e10ff */
[----:B------:R-:W-:Y:S02]  /*10e0*/  MOV R33, UR4 ;  /* 0x0000000400217c02 */ /* 0x000fe40008000f00 */
[----:B------:R-:W-:Y:S01]  /*10f0*/  MOV R35, UR5 ;  /* 0x0000000500237c02 */ /* 0x000fe20008000f00 */
[----:B------:R1:W-:Y:S01]  /*1100*/  STL [R30+0x2ee0], R9 ;  /* 0x002ee0091e007387 */ /* 0x0003e20000100800 */
[----:B0-----:R-:W-:-:S03]  /*1110*/  I2FP.F32.U32 R18, R8 ;  /* 0x0000000800127245 */ /* 0x001fc60000201000 */
[----:B------:R0:W-:Y:S01]  /*1120*/  STL [R30+0x1c20], R33 ;  /* 0x001c20211e007387 */ /* 0x0001e20000100800 */
[----:B------:R-:W5:Y:S03]  /*1130*/  FCHK P0, R18, R29 ;  /* 0x0000001d12007302 */ /* 0x000f660000000000 */
[----:B------:R0:W-:Y:S01]  /*1140*/  STL [R30+0x2580], R35 ;  /* 0x002580231e007387 */ /* 0x0001e20000100800 */
[----:B----4-:R-:W-:-:S04]  /*1150*/  FFMA R31, -R29, R12, 1 ;  /* 0x3f8000001d1f7423 */ /* 0x010fc8000000010c */
[----:B------:R-:W-:-:S04]  /*1160*/  FFMA R8, R12, R31, R12 ;  /* 0x0000001f0c087223 */ /* 0x000fc8000000000c */
[----:B-1----:R-:W-:-:S04]  /*1170*/  FFMA R17, R8, R18, RZ ;  /* 0x0000001208117223 */ /* 0x002fc800000000ff */
[----:B------:R-:W-:-:S04]  /*1180*/  FFMA R12, -R29, R17, R18 ;  /* 0x000000111d0c7223 */ /* 0x000fc80000000112 */
[----:B------:R-:W-:Y:S01]  /*1190*/  FFMA R8, R8, R12, R17 ;  /* 0x0000000c08087223 */ /* 0x000fe20000000011 */
[----:B--2---:R0:W-:Y:S04]  /*11a0*/  STL [R30+0x960], R19 ;  /* 0x000960131e007387 */ /* 0x0041e80000100800 */
[----:B---3--:R0:W-:Y:S01]  /*11b0*/  STL [R30+0x12c0], R16 ;  /* 0x0012c0101e007387 */ /* 0x0081e20000100800 */
[----:B------:R-:W-:-:S04]  /*11c0*/  FSETP.GEU.AND P4, PT, R19, R2, PT ;  /* 0x000000021300720b */ /* 0x000fc80003f8e000 */
[----:B------:R-:W-:Y:S01]  /*11d0*/  FSEL R2, R19, R2, !P4 ;  /* 0x0000000213027208 */ /* 0x000fe20006000000 */
[----:B-----5:R-:W-:Y:S08]  /*11e0*/  @!P0 BRA `(.L_x_12) ;  /* 0x0000000000108947 */ /* 0x020ff00003800000 */
[----:B0-----:R-:W-:Y:S02]  /*11f0*/  MOV R19, R18 ;  /* 0x0000001200137202 */ /* 0x001fe40000000f00 */
[----:B------:R-:W-:Y:S02]  /*1200*/  MOV R32, R29 ;  /* 0x0000001d00207202 */ /* 0x000fe40000000f00 */
[----:B------:R-:W-:-:S07]  /*1210*/  MOV R18, 0x1230 ;  /* 0x0000123000127802 */ /* 0x000fce0000000f00 */
[----:B------:R-:W-:Y:S05]  /*1220*/  CALL.REL.NOINC `($__internal_1_$__cuda_sm3x_div_rn_noftz_f32_slowpath) ;  /* 0x0000006800ac7944 */ /* 0x000fea0003c00000 */
.L_x_12:
[----:B------:R-:W-:Y:S02]  /*1230*/  HFMA2 R17, -RZ, RZ, 0.96630859375, -0.0022525787353515625 ;  /* 0x3bbb989dff117431 */ /* 0x000fe400000001ff */
[----:B------:R-:W-:Y:S01]  /*1240*/  FADD R8, R5, R8 ;  /* 0x0000000805087221 */ /* 0x000fe20000000000 */
[----:B0-----:R-:W-:-:S03]  /*1250*/  MOV R19, 0x437c0000 ;  /* 0x437c000000137802 */ /* 0x001fc60000000f00 */
        /* <DEDUP_REMOVED lines=11> */
.L_x_11:
[----:B------:R-:W-:Y:S05]  /*1310*/  BSYNC.RECONVERGENT B2 ;  /* 0x0000000000027941 */ /* 0x000fea0003800200 */
.L_x_10:
[----:B------:R-:W-:Y:S02]  /*1320*/  IADD3 R9, PT, PT, R9, 0x2, RZ ;  /* 0x0000000209097810 */ /* 0x000fe40007ffe0ff */
[----:B------:R-:W-:Y:S02]  /*1330*/  IADD3 R10, PT, PT, R10, -0x2, RZ ;  /* 0xfffffffe0a0a7810 */ /* 0x000fe40007ffe0ff */
[----:B------:R-:W-:Y:S02]  /*1340*/  IADD3 R11, PT, PT, R11, 0x2, RZ ;  /* 0x000000020b0b7810 */ /* 0x000fe40007ffe0ff */
[----:B------:R-:W-:Y:S01]  /*1350*/  IADD3 R13, PT, PT, R13, -0x2, RZ ;  /* 0xfffffffe0d0d7810 */ /* 0x000fe20007ffe0ff */
[----:B------:R-:W-:Y:S06]  /*1360*/  BRA.U UP0, `(.L_x_13) ;  /* 0xfffffff500f87547 */ /* 0x000fec000b83ffff */
.L_x_6:
[----:B------:R-:W1:Y:S01]  /*1370*/  LDCU UR11, c[0x0][0x3c0] ;  /* 0x00007800ff0b77ac */ /* 0x000e620008000800 */
[----:B------:R-:W-:Y:S02]  /*1380*/  UIADD3 UR6, UPT, UPT, UR5, 0x1, URZ ;  /* 0x0000000105067890 */ /* 0x000fe4000fffe0ff */
[----:B-1----:R-:W-:-:S05]  /*1390*/  UISETP.NE.AND UP0, UPT, UR5, UR11, UPT ;  /* 0x0000000b0500728c */ /* 0x002fca000bf05270 */
[----:B------:R-:W-:-:S04]  /*13a0*/  UMOV UR5, UR6 ;  /* 0x0000000600057c82 */ /* 0x000fc80008000000 */
[----:B------:R-:W-:Y:S05]  /*13b0*/  BRA.U UP0, `(.L_x_14) ;  /* 0xfffffff1009c7547 */ /* 0x000fea000b83ffff */
[----:B------:R-:W-:Y:S02]  /*13c0*/  UISETP.NE.AND UP0, UPT, UR4, UR11, UPT ;  /* 0x0000000b0400728c */ /* 0x000fe4000bf05270 */
[----:B------:R-:W-:-:S07]  /*13d0*/  UIADD3 UR5, UPT, UPT, UR4, 0x1, URZ ;  /* 0x0000000104057890 */ /* 0x000fce000fffe0ff */
[----:B------:R-:W-:Y:S01]  /*13e0*/  UMOV UR4, UR5 ;  /* 0x0000000500047c82 */ /* 0x000fe20008000000 */
[----:B------:R-:W-:Y:S05]  /*13f0*/  BRA.U UP0, `(.L_x_15) ;  /* 0xfffffff100247547 */ /* 0x000fea000b83ffff */
.L_x_0:
[----:B------:R-:W-:-:S13]  /*1400*/  ISETP.NE.AND P0, PT, R3, RZ, PT ;  /* 0x000000ff0300720c */ /* 0x000fda0003f05270 */
[----:B------:R-:W-:Y:S05]  /*1410*/  @!P0 EXIT ;  /* 0x000000000000894d */ /* 0x000fea0003800000 */
[----:B------:R-:W-:Y:S01]  /*1420*/  ISETP.GE.AND P0, PT, R3, 0x1, PT ;  /* 0x000000010300780c */ /* 0x000fe20003f06270 */
[----:B------:R-:W-:Y:S01]  /*1430*/  BSSY.RECONVERGENT B0, `(.L_x_16) ;  /* 0x0000052000007945 */ /* 0x000fe20003800200 */
[----:B------:R-:W-:-:S11]  /*1440*/  HFMA2 R21, -RZ, RZ, 0, 0 ;  /* 0x00000000ff157431 */ /* 0x000fd600000001ff */
[----:B------:R-:W-:Y:S05]  /*1450*/  @!P0 BRA `(.L_x_17) ;  /* 0x00000004003c8947 */ /* 0x000fea0003800000 */
[C---:B------:R-:W-:Y:S01]  /*1460*/  IADD3 R4, PT, PT, R3.reuse, -0x1, RZ ;  /* 0xffffffff03047810 */ /* 0x040fe20007ffe0ff */
[----:B------:R-:W-:Y:S01]  /*1470*/  BSSY.RECONVERGENT B1, `(.L_x_18) ;  /* 0x0000022000017945 */ /* 0x000fe20003800200 */
[----:B------:R-:W-:Y:S02]  /*1480*/  LOP3.LUT R29, R3, 0xf, RZ, 0xc0, !PT ;  /* 0x0000000f031d7812 */ /* 0x000fe400078ec0ff */
[----:B------:R-:W-:Y:S02]  /*1490*/  CS2R R20, SRZ ;  /* 0x0000000000147805 */ /* 0x000fe4000001ff00 */
[----:B------:R-:W-:Y:S02]  /*14a0*/  ISETP.GE.U32.AND P0, PT, R4, 0xf, PT ;  /* 0x0000000f0400780c */ /* 0x000fe40003f06070 */
[----:B------:R-:W-:-:S11]  /*14b0*/  ISETP.NE.AND P1, PT, R29, RZ, PT ;  /* 0x000000ff1d00720c */ /* 0x000fd60003f25270 */
[----:B------:R-:W-:Y:S05]  /*14c0*/  @!P0 BRA `(.L_x_19) ;  /* 0x0000000000708947 */ /* 0x000fea0003800000 */
[----:B------:R-:W-:Y:S02]  /*14d0*/  LOP3.LUT R20, R3, 0x7ffffff0, RZ, 0xc0, !PT ;  /* 0x7ffffff003147812 */ /* 0x000fe400078ec0ff */
[----:B------:R-:W-:Y:S02]  /*14e0*/  IADD3 R22, PT, PT, R1, 0x20, RZ ;  /* 0x0000002001167810 */ /* 0x000fe40007ffe0ff */
[----:B------:R-:W-:Y:S02]  /*14f0*/  MOV R21, RZ ;  /* 0x000000ff00157202 */ /* 0x000fe40000000f00 */
[----:B------:R-:W-:-:S07]  /*1500*/  IADD3 R23, PT, PT, -R20, RZ, RZ ;  /* 0x000000ff14177210 */ /* 0x000fce0007ffe1ff */
.L_x_20:
[----:B------:R-:W2:Y:S04]  /*1510*/  LDL.128 R4, [R22+-0x20] ;  /* 0xffffe00016047983 */ /* 0x000ea80000100c00 */
[----:B0-----:R-:W3:Y:S04]  /*1520*/  LDL.128 R8, [R22+-0x10] ;  /* 0xfffff00016087983 */ /* 0x001ee80000100c00 */
[----:B------:R-:W4:Y:S04]  /*1530*/  LDL.128 R12, [R22] ;  /* 0x00000000160c7983 */ /* 0x000f280000100c00 */
[----:B------:R0:W4:Y:S01]  /*1540*/  LDL.128 R16, [R22+0x10] ;  /* 0x0000100016107983 */ /* 0x0001220000100c00 */
[----:B------:R-:W-:-:S04]  /*1550*/  IADD3 R23, PT, PT, R23, 0x10, RZ ;  /* 0x0000001017177810 */ /* 0x000fc80007ffe0ff */
[----:B------:R-:W-:Y:S02]  /*1560*/  ISETP.NE.AND P0, PT, R23, RZ, PT ;  /* 0x000000ff1700720c */ /* 0x000fe40003f05270 */
[----:B0-----:R-:W-:Y:S01]  /*1570*/  IADD3 R22, PT, PT, R22, 0x40, RZ ;  /* 0x0000004016167810 */ /* 0x001fe20007ffe0ff */
[----:B--2---:R-:W-:-:S04]  /*1580*/  FADD R4, R4, R21 ;  /* 0x0000001504047221 */ /* 0x004fc80000000000 */
[----:B------:R-:W-:-:S04]  /*1590*/  FADD R5, R5, R4 ;  /* 0x0000000405057221 */ /* 0x000fc80000000000 */
[----:B------:R-:W-:-:S04]  /*15a0*/  FADD R6, R6, R5 ;  /* 0x0000000506067221 */ /* 0x000fc80000000000 */
[----:B------:R-:W-:-:S04]  /*15b0*/  FADD R7, R7, R6 ;  /* 0x0000000607077221 */ /* 0x000fc80000000000 */
[----:B---3--:R-:W-:-:S04]  /*15c0*/  FADD R8, R7, R8 ;  /* 0x0000000807087221 */ /* 0x008fc80000000000 */
[----:B------:R-:W-:-:S04]  /*15d0*/  FADD R9, R9, R8 ;  /* 0x0000000809097221 */ /* 0x000fc80000000000 */
[----:B------:R-:W-:-:S04]  /*15e0*/  FADD R10, R10, R9 ;  /* 0x000000090a0a7221 */ /* 0x000fc80000000000 */
[----:B------:R-:W-:-:S04]  /*15f0*/  FADD R11, R11, R10 ;  /* 0x0000000a0b0b7221 */ /* 0x000fc80000000000 */
[----:B----4-:R-:W-:-:S04]  /*1600*/  FADD R12, R11, R12 ;  /* 0x0000000c0b0c7221 */ /* 0x010fc80000000000 */
[----:B------:R-:W-:-:S04]  /*1610*/  FADD R13, R13, R12 ;  /* 0x0000000c0d0d7221 */ /* 0x000fc80000000000 */
[----:B------:R-:W-:-:S04]  /*1620*/  FADD R14, R14, R13 ;  /* 0x0000000d0e0e7221 */ /* 0x000fc80000000000 */
[----:B------:R-:W-:-:S04]  /*1630*/  FADD R15, R15, R14 ;  /* 0x0000000e0f0f7221 */ /* 0x000fc80000000000 */
[----:B------:R-:W-:-:S04]  /*1640*/  FADD R16, R15, R16 ;  /* 0x000000100f107221 */ /* 0x000fc80000000000 */
[----:B------:R-:W-:-:S04]  /*1650*/  FADD R17, R17, R16 ;  /* 0x0000001011117221 */ /* 0x000fc80000000000 */
[----:B------:R-:W-:-:S04]  /*1660*/  FADD R18, R18, R17 ;  /* 0x0000001112127221 */ /* 0x000fc80000000000 */
[----:B------:R-:W-:Y:S01]  /*1670*/  FADD R21, R19, R18 ;  /* 0x0000001213157221 */ /* 0x000fe20000000000 */
[----:B------:R-:W-:Y:S06]  /*1680*/  @P0 BRA `(.L_x_20) ;  /* 0xfffffffc00a00947 */ /* 0x000fec000383ffff */
.L_x_19:
[----:B------:R-:W-:Y:S05]  /*1690*/  BSYNC.RECONVERGENT B1 ;  /* 0x0000000000017941 */ /* 0x000fea0003800200 */
.L_x_18:
[----:B------:R-:W-:Y:S05]  /*16a0*/  @!P1 BRA `(.L_x_17) ;  /* 0x0000000000a89947 */ /* 0x000fea0003800000 */
[----:B------:R-:W-:Y:S01]  /*16b0*/  ISETP.GE.U32.AND P0, PT, R29, 0x8, PT ;  /* 0x000000081d00780c */ /* 0x000fe20003f06070 */
[----:B------:R-:W-:Y:S01]  /*16c0*/  BSSY.RECONVERGENT B1, `(.L_x_21) ;  /* 0x0000010000017945 */ /* 0x000fe20003800200 */
[----:B0-----:R-:W-:-:S04]  /*16d0*/  LOP3.LUT R13, R3, 0x7, RZ, 0xc0, !PT ;  /* 0x00000007030d7812 */ /* 0x001fc800078ec0ff */
[----:B------:R-:W-:-:S07]  /*16e0*/  ISETP.NE.AND P1, PT, R13, RZ, PT ;  /* 0x000000ff0d00720c */ /* 0x000fce0003f25270 */
[----:B------:R-:W-:Y:S06]  /*16f0*/  @!P0 BRA `(.L_x_22) ;  /* 0x0000000000308947 */ /* 0x000fec0003800000 */
[----:B------:R-:W-:-:S05]  /*1700*/  LEA R12, R20, UR18, 0x2 ;  /* 0x00000012140c7c11 */ /* 0x000fca000f8e10ff */
[----:B------:R-:W2:Y:S04]  /*1710*/  LDL.128 R4, [R12] ;  /* 0x000000000c047983 */ /* 0x000ea80000100c00 */
[----:B------:R-:W3:Y:S01]  /*1720*/  LDL.128 R8, [R12+0x10] ;  /* 0x000010000c087983 */ /* 0x000ee20000100c00 */
[----:B------:R-:W-:Y:S01]  /*1730*/  IADD3 R20, PT, PT, R20, 0x8, RZ ;  /* 0x0000000814147810 */ /* 0x000fe20007ffe0ff */
[----:B--2---:R-:W-:-:S04]  /*1740*/  FADD R4, R21, R4 ;  /* 0x0000000415047221 */ /* 0x004fc80000000000 */
[----:B------:R-:W-:-:S04]  /*1750*/  FADD R5, R4, R5 ;  /* 0x0000000504057221 */ /* 0x000fc80000000000 */
[----:B------:R-:W-:-:S04]  /*1760*/  FADD R6, R5, R6 ;  /* 0x0000000605067221 */ /* 0x000fc80000000000 */
[----:B------:R-:W-:-:S04]  /*1770*/  FADD R7, R6, R7 ;  /* 0x0000000706077221 */ /* 0x000fc80000000000 */
[----:B---3--:R-:W-:-:S04]  /*1780*/  FADD R8, R7, R8 ;  /* 0x0000000807087221 */ /* 0x008fc80000000000 */
[----:B------:R-:W-:-:S04]  /*1790*/  FADD R9, R8, R9 ;  /* 0x0000000908097221 */ /* 0x000fc80000000000 */
[----:B------:R-:W-:-:S04]  /*17a0*/  FADD R10, R9, R10 ;  /* 0x0000000a090a7221 */ /* 0x000fc80000000000 */
[----:B------:R-:W-:-:S07]  /*17b0*/  FADD R21, R10, R11 ;  /* 0x0000000b0a157221 */ /* 0x000fce0000000000 */
.L_x_22:
[----:B------:R-:W-:Y:S05]  /*17c0*/  BSYNC.RECONVERGENT B1 ;  /* 0x0000000000017941 */ /* 0x000fea0003800200 */
.L_x_21:
[----:B------:R-:W-:Y:S05]  /*17d0*/  @!P1 BRA `(.L_x_17) ;  /* 0x00000000005c9947 */ /* 0x000fea0003800000 */
[----:B------:R-:W-:Y:S01]  /*17e0*/  ISETP.GE.U32.AND P0, PT, R13, 0x4, PT ;  /* 0x000000040d00780c */ /* 0x000fe20003f06070 */
[----:B------:R-:W-:Y:S01]  /*17f0*/  BSSY.RECONVERGENT B1, `(.L_x_23) ;  /* 0x000000b000017945 */ /* 0x000fe20003800200 */
[----:B------:R-:W-:-:S04]  /*1800*/  LOP3.LUT R8, R3, 0x3, RZ, 0xc0, !PT ;  /* 0x0000000303087812 */ /* 0x000fc800078ec0ff */
[----:B------:R-:W-:-:S07]  /*1810*/  ISETP.NE.AND P1, PT, R8, RZ, PT ;  /* 0x000000ff0800720c */ /* 0x000fce0003f25270 */
[----:B------:R-:W-:Y:S06]  /*1820*/  @!P0 BRA `(.L_x_24) ;  /* 0x00000000001c8947 */ /* 0x000fec0003800000 */
[----:B------:R-:W-:-:S06]  /*1830*/  LEA R4, R20, UR18, 0x2 ;  /* 0x0000001214047c11 */ /* 0x000fcc000f8e10ff */
[----:B------:R-:W2:Y:S01]  /*1840*/  LDL.128 R4, [R4] ;  /* 0x0000000004047983 */ /* 0x000ea20000100c00 */
[----:B------:R-:W-:Y:S01]  /*1850*/  IADD3 R20, PT, PT, R20, 0x4, RZ ;  /* 0x0000000414147810 */ /* 0x000fe20007ffe0ff */
[----:B--2---:R-:W-:-:S04]  /*1860*/  FADD R10, R21, R4 ;  /* 0x00000004150a7221 */ /* 0x004fc80000000000 */
[----:B------:R-:W-:-:S04]  /*1870*/  FADD R5, R10, R5 ;  /* 0x000000050a057221 */ /* 0x000fc80000000000 */
[----:B------:R-:W-:-:S04]  /*1880*/  FADD R6, R5, R6 ;  /* 0x0000000605067221 */ /* 0x000fc80000000000 */
[----:B------:R-:W-:-:S07]  /*1890*/  FADD R21, R6, R7 ;  /* 0x0000000706157221 */ /* 0x000fce0000000000 */
.L_x_24:
[----:B------:R-:W-:Y:S05]  /*18a0*/  BSYNC.RECONVERGENT B1 ;  /* 0x0000000000017941 */ /* 0x000fea0003800200 */
.L_x_23:
[----:B------:R-:W-:Y:S05]  /*18b0*/  @!P1 BRA `(.L_x_17) ;  /* 0x0000000000249947 */ /* 0x000fea0003800000 */
[----:B------:R-:W-:Y:S01]  /*18c0*/  HFMA2 R5, -RZ, RZ, 0, 2.384185791015625e-07 ;  /* 0x00000004ff057431 */ /* 0x000fe200000001ff */
[----:B------:R-:W-:-:S04]  /*18d0*/  IADD3 R4, PT, PT, -R8, RZ, RZ ;  /* 0x000000ff08047210 */ /* 0x000fc80007ffe1ff */
[----:B------:R-:W-:-:S07]  /*18e0*/  IMAD R20, R20, R5, UR18 ;  /* 0x0000001214147e24 */ /* 0x000fce000f8e0205 */
.L_x_25:
[----:B------:R0:W2:Y:S01]  /*18f0*/  LDL R6, [R20] ;  /* 0x0000000014067983 */ /* 0x0000a20000100800 */
[----:B------:R-:W-:-:S04]  /*1900*/  IADD3 R4, PT, PT, R4, 0x1, RZ ;  /* 0x0000000104047810 */ /* 0x000fc80007ffe0ff */
[----:B------:R-:W-:Y:S02]  /*1910*/  ISETP.NE.AND P0, PT, R4, RZ, PT ;  /* 0x000000ff0400720c */ /* 0x000fe40003f05270 */
[----:B0-----:R-:W-:Y:S01]  /*1920*/  IADD3 R20, PT, PT, R20, 0x4, RZ ;  /* 0x0000000414147810 */ /* 0x001fe20007ffe0ff */
[----:B--2---:R-:W-:-:S10]  /*1930*/  FADD R21, R6, R21 ;  /* 0x0000001506157221 */ /* 0x004fd40000000000 */
[----:B------:R-:W-:Y:S05]  /*1940*/  @P0 BRA `(.L_x_25) ;  /* 0xfffffffc00e80947 */ /* 0x000fea000383ffff */
.L_x_17:
[----:B------:R-:W-:Y:S05]  /*1950*/  BSYNC.RECONVERGENT B0 ;  /* 0x0000000000007941 */ /* 0x000fea0003800200 */
.L_x_16:
[----:B------:R-:W-:Y:S01]  /*1960*/  I2FP.F32.S32 R29, R3 ;  /* 0x00000003001d7245 */ /* 0x000fe20000201400 */
[----:B------:R-:W-:Y:S01]  /*1970*/  BSSY.RECONVERGENT B2, `(.L_x_26) ;  /* 0x000000f000027945 */ /* 0x000fe20003800200 */
[----:B------:R-:W-:Y:S02]  /*1980*/  ISETP.GE.AND P1, PT, R3, 0x1, PT ;  /* 0x000000010300780c */ /* 0x000fe40003f26270 */
[----:B------:R-:W1:Y:S08]  /*1990*/  MUFU.RCP R20, R29 ;  /* 0x0000001d00147308 */ /* 0x000e700000001000 */
[----:B------:R-:W2:Y:S01]  /*19a0*/  FCHK P0, R21, R29 ;  /* 0x0000001d15007302 */ /* 0x000ea20000000000 */
[----:B-1----:R-:W-:-:S04]  /*19b0*/  FFMA R5, -R29, R20, 1 ;  /* 0x3f8000001d057423 */ /* 0x002fc80000000114 */
[----:B------:R-:W-:-:S04]  /*19c0*/  FFMA R20, R20, R5, R20 ;  /* 0x0000000514147223 */ /* 0x000fc80000000014 */
[----:B------:R-:W-:-:S04]  /*19d0*/  FFMA R4, R20, R21, RZ ;  /* 0x0000001514047223 */ /* 0x000fc800000000ff */
[----:B------:R-:W-:-:S04]  /*19e0*/  FFMA R5, -R29, R4, R21 ;  /* 0x000000041d057223 */ /* 0x000fc80000000115 */
[----:B------:R-:W-:Y:S01]  /*19f0*/  FFMA R20, R20, R5, R4 ;  /* 0x0000000514147223 */ /* 0x000fe20000000004 */
[----:B--2---:R-:W-:Y:S06]  /*1a00*/  @!P0 BRA `(.L_x_27) ;  /* 0x0000000000148947 */ /* 0x004fec0003800000 */
[----:B0-----:R-:W-:Y:S02]  /*1a10*/  MOV R19, R21 ;  /* 0x0000001500137202 */ /* 0x001fe40000000f00 */
[----:B------:R-:W-:Y:S02]  /*1a20*/  MOV R32, R29 ;  /* 0x0000001d00207202 */ /* 0x000fe40000000f00 */
[----:B------:R-:W-:-:S07]  /*1a30*/  MOV R18, 0x1a50 ;  /* 0x00001a5000127802 */ /* 0x000fce0000000f00 */
[----:B-----5:R-:W-:Y:S05]  /*1a40*/  CALL.REL.NOINC `($__internal_1_$__cuda_sm3x_div_rn_noftz_f32_slowpath) ;  /* 0x0000006000a47944 */ /* 0x020fea0003c00000 */
[----:B------:R-:W-:-:S07]  /*1a50*/  MOV R20, R8 ;  /* 0x0000000800147202 */ /* 0x000fce0000000f00 */
.L_x_27:
[----:B------:R-:W-:Y:S05]  /*1a60*/  BSYNC.RECONVERGENT B2 ;  /* 0x0000000000027941 */ /* 0x000fea0003800200 */
.L_x_26:
[----:B------:R-:W-:Y:S01]  /*1a70*/  BSSY.RECONVERGENT B0, `(.L_x_28) ;  /* 0x0000070000007945 */ /* 0x000fe20003800200 */
[----:B------:R-:W-:-:S03]  /*1a80*/  HFMA2 R22, -RZ, RZ, 0, 0 ;  /* 0x00000000ff167431 */ /* 0x000fc600000001ff */
[----:B------:R-:W-:Y:S05]  /*1a90*/  @!P1 BRA `(.L_x_29) ;  /* 0x0000000400b49947 */ /* 0x000fea0003800000 */
[C---:B------:R-:W-:Y:S01]  /*1aa0*/  IADD3 R4, PT, PT, R3.reuse, -0x1, RZ ;  /* 0xffffffff03047810 */ /* 0x040fe20007ffe0ff */
[----:B------:R-:W-:Y:S01]  /*1ab0*/  BSSY.RECONVERGENT B1, `(.L_x_30) ;  /* 0x0000033000017945 */ /* 0x000fe20003800200 */
[----:B0-----:R-:W-:Y:S02]  /*1ac0*/  LOP3.LUT R30, R3, 0xf, RZ, 0xc0, !PT ;  /* 0x0000000f031e7812 */ /* 0x001fe400078ec0ff */
[----:B------:R-:W-:Y:S02]  /*1ad0*/  ISETP.GE.U32.AND P0, PT, R4, 0xf, PT ;  /* 0x0000000f0400780c */ /* 0x000fe40003f06070 */
[----:B------:R-:W-:Y:S02]  /*1ae0*/  ISETP.NE.AND P1, PT, R30, RZ, PT ;  /* 0x000000ff1e00720c */ /* 0x000fe40003f25270 */
[----:B------:R-:W-:Y:S02]  /*1af0*/  MOV R22, RZ ;  /* 0x000000ff00167202 */ /* 0x000fe40000000f00 */
[----:B------:R-:W-:-:S07]  /*1b00*/  MOV R21, RZ ;  /* 0x000000ff00157202 */ /* 0x000fce0000000f00 */
[----:B------:R-:W-:Y:S05]  /*1b10*/  @!P0 BRA `(.L_x_31) ;  /* 0x0000000000b08947 */ /* 0x000fea0003800000 */
[----:B------:R-:W-:Y:S02]  /*1b20*/  LOP3.LUT R21, R3, 0x7ffffff0, RZ, 0xc0, !PT ;  /* 0x7ffffff003157812 */ /* 0x000fe400078ec0ff */
[----:B------:R-:W-:Y:S02]  /*1b30*/  IADD3 R23, PT, PT, R1, 0x20, RZ ;  /* 0x0000002001177810 */ /* 0x000fe40007ffe0ff */
[----:B------:R-:W-:Y:S02]  /*1b40*/  MOV R22, RZ ;  /* 0x000000ff00167202 */ /* 0x000fe40000000f00 */
[----:B------:R-:W-:-:S07]  /*1b50*/  IADD3 R32, PT, PT, -R21, RZ, RZ ;  /* 0x000000ff15207210 */ /* 0x000fce0007ffe1ff */
.L_x_32:
[----:B------:R-:W2:Y:S04]  /*1b60*/  LDL.128 R4, [R23+-0x20] ;  /* 0xffffe00017047983 */ /* 0x000ea80000100c00 */
[----:B------:R-:W3:Y:S04]  /*1b70*/  LDL.128 R8, [R23+-0x10] ;  /* 0xfffff00017087983 */ /* 0x000ee80000100c00 */
[----:B------:R-:W4:Y:S04]  /*1b80*/  LDL.128 R12, [R23] ;  /* 0x00000000170c7983 */ /* 0x000f280000100c00 */
[----:B------:R0:W4:Y:S01]  /*1b90*/  LDL.128 R16, [R23+0x10] ;  /* 0x0000100017107983 */ /* 0x0001220000100c00 */
[----:B------:R-:W-:-:S04]  /*1ba0*/  IADD3 R32, PT, PT, R32, 0x10, RZ ;  /* 0x0000001020207810 */ /* 0x000fc80007ffe0ff */
[----:B------:R-:W-:Y:S02]  /*1bb0*/  ISETP.NE.AND P0, PT, R32, RZ, PT ;  /* 0x000000ff2000720c */ /* 0x000fe40003f05270 */
[----:B0-----:R-:W-:Y:S01]  /*1bc0*/  IADD3 R23, PT, PT, R23, 0x40, RZ ;  /* 0x0000004017177810 */ /* 0x001fe20007ffe0ff */
[--C-:B--2---:R-:W-:Y:S01]  /*1bd0*/  FADD R31, R4, -R20.reuse ;  /* 0x80000014041f7221 */ /* 0x104fe20000000000 */
[--C-:B------:R-:W-:Y:S01]  /*1be0*/  FADD R5, R5, -R20.reuse ;  /* 0x8000001405057221 */ /* 0x100fe20000000000 */
[----:B------:R-:W-:Y:S02]  /*1bf0*/  FADD R7, R7, -R20 ;  /* 0x8000001407077221 */ /* 0x000fe40000000000 */
[----:B------:R-:W-:Y:S01]  /*1c00*/  FFMA R22, R31, R31, R22 ;  /* 0x0000001f1f167223 */ /* 0x000fe20000000016 */
[--C-:B---3--:R-:W-:Y:S01]  /*1c10*/  FADD R9, R9, -R20.reuse ;  /* 0x8000001409097221 */ /* 0x108fe20000000000 */
[----:B------:R-:W-:Y:S02]  /*1c20*/  FADD R11, R11, -R20 ;  /* 0x800000140b0b7221 */ /* 0x000fe40000000000 */
[----:B------:R-:W-:Y:S01]  /*1c30*/  FFMA R22, R5, R5, R22 ;  /* 0x0000000505167223 */ /* 0x000fe20000000016 */
[--C-:B------:R-:W-:Y:S01]  /*1c40*/  FADD R5, R6, -R20.reuse ;  /* 0x8000001406057221 */ /* 0x100fe20000000000 */
[--C-:B----4-:R-:W-:Y:S01]  /*1c50*/  FADD R13, R13, -R20.reuse ;  /* 0x800000140d0d7221 */ /* 0x110fe20000000000 */
[--C-:B------:R-:W-:Y:S01]  /*1c60*/  FADD R15, R15, -R20.reuse ;  /* 0x800000140f0f7221 */ /* 0x100fe20000000000 */
[----:B------:R-:W-:Y:S01]  /*1c70*/  FADD R17, R17, -R20 ;  /* 0x8000001411117221 */ /* 0x000fe20000000000 */
[----:B------:R-:W-:Y:S01]  /*1c80*/  FFMA R22, R5, R5, R22 ;  /* 0x0000000505167223 */ /* 0x000fe20000000016 */
[--C-:B------:R-:W-:Y:S01]  /*1c90*/  FADD R5, R8, -R20.reuse ;  /* 0x8000001408057221 */ /* 0x100fe20000000000 */
[----:B------:R-:W-:-:S02]  /*1ca0*/  FADD R19, R19, -R20 ;  /* 0x8000001413137221 */ /* 0x000fc40000000000 */
[----:B------:R-:W-:-:S04]  /*1cb0*/  FFMA R22, R7, R7, R22 ;  /* 0x0000000707167223 */ /* 0x000fc80000000016 */
[----:B------:R-:W-:Y:S01]  /*1cc0*/  FFMA R22, R5, R5, R22 ;  /* 0x0000000505167223 */ /* 0x000fe20000000016 */
[----:B------:R-:W-:-:S03]  /*1cd0*/  FADD R5, R10, -R20 ;  /* 0x800000140a057221 */ /* 0x000fc60000000000 */
        /* <DEDUP_REMOVED lines=13> */
[----:B------:R-:W-:-:S04]  /*1db0*/  FFMA R22, R5, R5, R22 ;  /* 0x0000000505167223 */ /* 0x000fc80000000016 */
[----:B------:R-:W-:Y:S01]  /*1dc0*/  FFMA R22, R19, R19, R22 ;  /* 0x0000001313167223 */ /* 0x000fe20000000016 */
[----:B------:R-:W-:Y:S06]  /*1dd0*/  @P0 BRA `(.L_x_32) ;  /* 0xfffffffc00600947 */ /* 0x000fec000383ffff */
.L_x_31:
[----:B------:R-:W-:Y:S05]  /*1de0*/  BSYNC.RECONVERGENT B1 ;  /* 0x0000000000017941 */ /* 0x000fea0003800200 */
.L_x_30:
[----:B------:R-:W-:Y:S05]  /*1df0*/  @!P1 BRA `(.L_x_29) ;  /* 0x0000000000dc9947 */ /* 0x000fea0003800000 */
[----:B------:R-:W-:Y:S01]  /*1e00*/  ISETP.GE.U32.AND P0, PT, R30, 0x8, PT ;  /* 0x000000081e00780c */ /* 0x000fe20003f06070 */
[----:B------:R-:W-:Y:S01]  /*1e10*/  BSSY.RECONVERGENT B1, `(.L_x_33) ;  /* 0x0000018000017945 */ /* 0x000fe20003800200 */
[----:B------:R-:W-:-:S04]  /*1e20*/  LOP3.LUT R14, R3, 0x7, RZ, 0xc0, !PT ;  /* 0x00000007030e7812 */ /* 0x000fc800078ec0ff */
[----:B------:R-:W-:-:S07]  /*1e30*/  ISETP.NE.AND P1, PT, R14, RZ, PT ;  /* 0x000000ff0e00720c */ /* 0x000fce0003f25270 */
[----:B------:R-:W-:Y:S06]  /*1e40*/  @!P0 BRA `(.L_x_34) ;  /* 0x0000000000508947 */ /* 0x000fec0003800000 */
[----:B------:R-:W-:-:S05]  /*1e50*/  LEA R12, R21, UR18, 0x2 ;  /* 0x00000012150c7c11 */ /* 0x000fca000f8e10ff */
[----:B------:R-:W2:Y:S04]  /*1e60*/  LDL.128 R4, [R12] ;  /* 0x000000000c047983 */ /* 0x000ea80000100c00 */
[----:B------:R-:W3:Y:S01]  /*1e70*/  LDL.128 R8, [R12+0x10] ;  /* 0x000010000c087983 */ /* 0x000ee20000100c00 */
[----:B------:R-:W-:Y:S01]  /*1e80*/  IADD3 R21, PT, PT, R21, 0x8, RZ ;  /* 0x0000000815157810 */ /* 0x000fe20007ffe0ff */
[----:B--2---:R-:W-:Y:S01]  /*1e90*/  FADD R13, R4, -R20 ;  /* 0x80000014040d7221 */ /* 0x004fe20000000000 */
[C---:B------:R-:W-:Y:S01]  /*1ea0*/  FADD R4, -R20.reuse, R5 ;  /* 0x0000000514047221 */ /* 0x040fe20000000100 */
[----:B------:R-:W-:Y:S02]  /*1eb0*/  FADD R6, -R20, R6 ;  /* 0x0000000614067221 */ /* 0x000fe40000000100 */
[----:B------:R-:W-:Y:S01]  /*1ec0*/  FFMA R13, R13, R13, R22 ;  /* 0x0000000d0d0d7223 */ /* 0x000fe20000000016 */
[----:B---3--:R-:W-:Y:S01]  /*1ed0*/  FADD R8, R8, -R20 ;  /* 0x8000001408087221 */ /* 0x008fe20000000000 */
[C---:B------:R-:W-:Y:S01]  /*1ee0*/  FADD R10, -R20.reuse, R10 ;  /* 0x0000000a140a7221 */ /* 0x040fe20000000100 */
[----:B------:R-:W-:Y:S01]  /*1ef0*/  FADD R22, -R20, R11 ;  /* 0x0000000b14167221 */ /* 0x000fe20000000100 */
[----:B------:R-:W-:Y:S01]  /*1f00*/  FFMA R13, R4, R4, R13 ;  /* 0x00000004040d7223 */ /* 0x000fe2000000000d */
[----:B------:R-:W-:-:S03]  /*1f10*/  FADD R4, -R20, R7 ;  /* 0x0000000714047221 */ /* 0x000fc60000000100 */
[----:B------:R-:W-:-:S04]  /*1f20*/  FFMA R13, R6, R6, R13 ;  /* 0x00000006060d7223 */ /* 0x000fc8000000000d */
[----:B------:R-:W-:Y:S01]  /*1f30*/  FFMA R13, R4, R4, R13 ;  /* 0x00000004040d7223 */ /* 0x000fe2000000000d */
[----:B------:R-:W-:-:S03]  /*1f40*/  FADD R4, -R20, R9 ;  /* 0x0000000914047221 */ /* 0x000fc60000000100 */
[----:B------:R-:W-:-:S04]  /*1f50*/  FFMA R13, R8, R8, R13 ;  /* 0x00000008080d7223 */ /* 0x000fc8000000000d */
[----:B------:R-:W-:-:S04]  /*1f60*/  FFMA R13, R4, R4, R13 ;  /* 0x00000004040d7223 */ /* 0x000fc8000000000d */
[----:B------:R-:W-:-:S04]  /*1f70*/  FFMA R13, R10, R10, R13 ;  /* 0x0000000a0a0d7223 */ /* 0x000fc8000000000d */
[----:B------:R-:W-:-:S07]  /*1f80*/  FFMA R22, R22, R22, R13 ;  /* 0x0000001616167223 */ /* 0x000fce000000000d */
.L_x_34:
[----:B------:R-:W-:Y:S05]  /*1f90*/  BSYNC.RECONVERGENT B1 ;  /* 0x0000000000017941 */ /* 0x000fea0003800200 */
.L_x_33:
        /* <DEDUP_REMOVED lines=9> */
[----:B--2---:R-:W-:Y:S01]  /*2030*/  FADD R9, R4, -R20 ;  /* 0x8000001404097221 */ /* 0x004fe20000000000 */
[C---:B------:R-:W-:Y:S01]  /*2040*/  FADD R10, -R20.reuse, R5 ;  /* 0x00000005140a7221 */ /* 0x040fe20000000100 */
[C---:B------:R-:W-:Y:S02]  /*2050*/  FADD R6, -R20.reuse, R6 ;  /* 0x0000000614067221 */ /* 0x040fe40000000100 */
[----:B------:R-:W-:Y:S01]  /*2060*/  FFMA R9, R9, R9, R22 ;  /* 0x0000000909097223 */ /* 0x000fe20000000016 */
[----:B------:R-:W-:-:S03]  /*2070*/  FADD R22, -R20, R7 ;  /* 0x0000000714167221 */ /* 0x000fc60000000100 */
[----:B------:R-:W-:-:S04]  /*2080*/  FFMA R9, R10, R10, R9 ;  /* 0x0000000a0a097223 */ /* 0x000fc80000000009 */
[----:B------:R-:W-:-:S04]  /*2090*/  FFMA R9, R6, R6, R9 ;  /* 0x0000000606097223 */ /* 0x000fc80000000009 */
[----:B------:R-:W-:-:S07]  /*20a0*/  FFMA R22, R22, R22, R9 ;  /* 0x0000001616167223 */ /* 0x000fce0000000009 */
.L_x_36:
[----:B------:R-:W-:Y:S05]  /*20b0*/  BSYNC.RECONVERGENT B1 ;  /* 0x0000000000017941 */ /* 0x000fea0003800200 */
.L_x_35:
[----:B------:R-:W-:Y:S05]  /*20c0*/  @!P1 BRA `(.L_x_29) ;  /* 0x0000000000289947 */ /* 0x000fea0003800000 */
[----:B------:R-:W-:Y:S01]  /*20d0*/  HFMA2 R6, -RZ, RZ, 0, 2.384185791015625e-07 ;  /* 0x00000004ff067431 */ /* 0x000fe200000001ff */
[----:B------:R-:W-:-:S04]  /*20e0*/  IADD3 R4, PT, PT, -R8, RZ, RZ ;  /* 0x000000ff08047210 */ /* 0x000fc80007ffe1ff */
[----:B------:R-:W-:-:S07]  /*20f0*/  IMAD R21, R21, R6, UR18 ;  /* 0x0000001215157e24 */ /* 0x000fce000f8e0206 */
.L_x_37:
[----:B------:R0:W2:Y:S01]  /*2100*/  LDL R5, [R21] ;  /* 0x0000000015057983 */ /* 0x0000a20000100800 */
[----:B------:R-:W-:-:S04]  /*2110*/  IADD3 R4, PT, PT, R4, 0x1, RZ ;  /* 0x0000000104047810 */ /* 0x000fc80007ffe0ff */
[----:B------:R-:W-:Y:S02]  /*2120*/  ISETP.NE.AND P0, PT, R4, RZ, PT ;  /* 0x000000ff0400720c */ /* 0x000fe40003f05270 */
[----:B0-----:R-:W-:Y:S01]  /*2130*/  IADD3 R21, PT, PT, R21, 0x4, RZ ;  /* 0x0000000415157810 */ /* 0x001fe20007ffe0ff */
[----:B--2---:R-:W-:-:S04]  /*2140*/  FADD R5, R5, -R20 ;  /* 0x8000001405057221 */ /* 0x004fc80000000000 */
[----:B------:R-:W-:-:S06]  /*2150*/  FFMA R22, R5, R5, R22 ;  /* 0x0000000505167223 */ /* 0x000fcc0000000016 */
[----:B------:R-:W-:Y:S05]  /*2160*/  @P0 BRA `(.L_x_37) ;  /* 0xfffffffc00e40947 */ /* 0x000fea000383ffff */
.L_x_29:
[----:B------:R-:W-:Y:S05]  /*2170*/  BSYNC.RECONVERGENT B0 ;  /* 0x0000000000007941 */ /* 0x000fea0003800200 */
.L_x_28:
[----:B------:R-:W1:Y:S01]  /*2180*/  MUFU.RCP R4, R29 ;  /* 0x0000001d00047308 */ /* 0x000e620000001000 */
[----:B------:R-:W-:Y:S01]  /*2190*/  BSSY.RECONVERGENT B2, `(.L_x_38) ;  /* 0x000000e000027945 */ /* 0x000fe20003800200 */
[----:B------:R-:W-:-:S06]  /*21a0*/  ISETP.GE.AND P1, PT, R3, 0x1, PT ;  /* 0x000000010300780c */ /* 0x000fcc0003f26270 */
        /* <DEDUP_REMOVED lines=12> */
.L_x_39:
[----:B------:R-:W-:Y:S05]  /*2270*/  BSYNC.RECONVERGENT B2 ;  /* 0x0000000000027941 */ /* 0x000fea0003800200 */
.L_x_38:
[----:B------:R-:W-:Y:S01]  /*2280*/  IADD3 R5, PT, PT, R4, -0xd000000, RZ ;  /* 0xf300000004057810 */ /* 0x000fe20007ffe0ff */
[----:B------:R1:W2:Y:S01]  /*2290*/  MUFU.RSQ R7, R4 ;  /* 0x0000000400077308 */ /* 0x0002a20000001400 */
[----:B------:R-:W-:Y:S02]  /*22a0*/  BSSY.RECONVERGENT B0, `(.L_x_40) ;  /* 0x000000a000007945 */ /* 0x000fe40003800200 */
[----:B------:R-:W-:-:S13]  /*22b0*/  ISETP.GT.U32.AND P0, PT, R5, 0x727fffff, PT ;  /* 0x727fffff0500780c */ /* 0x000fda0003f04070 */
[----:B-1----:R-:W-:Y:S05]  /*22c0*/  @!P0 BRA `(.L_x_41) ;  /* 0x00000000000c8947 */ /* 0x002fea0003800000 */
[----:B------:R-:W-:-:S07]  /*22d0*/  MOV R10, 0x22f0 ;  /* 0x000022f0000a7802 */ /* 0x000fce0000000f00 */
[----:B0-2--5:R-:W-:Y:S05]  /*22e0*/  CALL.REL.NOINC `($__internal_0_$__cuda_sm20_sqrt_rn_f32_slowpath) ;  /* 0x0000005800207944 */ /* 0x025fea0003c00000 */
[----:B------:R-:W-:Y:S05]  /*22f0*/  BRA `(.L_x_42) ;  /* 0x0000000000107947 */ /* 0x000fea0003800000 */
.L_x_41:
[C---:B--2---:R-:W-:Y:S01]  /*2300*/  FMUL.FTZ R5, R7.reuse, R4 ;  /* 0x0000000407057220 */ /* 0x044fe20000410000 */
[----:B------:R-:W-:-:S03]  /*2310*/  FMUL.FTZ R14, R7, 0.5 ;  /* 0x3f000000070e7820 */ /* 0x000fc60000410000 */
[----:B------:R-:W-:-:S04]  /*2320*/  FFMA R4, -R5, R5, R4 ;  /* 0x0000000505047223 */ /* 0x000fc80000000104 */
[----:B------:R-:W-:-:S07]  /*2330*/  FFMA R14, R4, R14, R5 ;  /* 0x0000000e040e7223 */ /* 0x000fce0000000005 */
.L_x_42:
[----:B------:R-:W-:Y:S05]  /*2340*/  BSYNC.RECONVERGENT B0 ;  /* 0x0000000000007941 */ /* 0x000fea0003800200 */
.L_x_40:
[----:B------:R-:W-:Y:S01]  /*2350*/  BSSY.RECONVERGENT B2, `(.L_x_43) ;  /* 0x00000ff000027945 */ /* 0x000fe20003800200 */
[----:B------:R-:W-:-:S03]  /*2360*/  CS2R R22, SRZ ;  /* 0x0000000000167805 */ /* 0x000fc6000001ff00 */
[----:B------:R-:W-:Y:S05]  /*2370*/  @!P1 BRA `(.L_x_44) ;  /* 0x0000000c00f09947 */ /* 0x000fea0003800000 */
[C---:B------:R-:W-:Y:S01]  /*2380*/  IADD3 R9, PT, PT, R3.reuse, -0x1, RZ ;  /* 0xffffffff03097810 */ /* 0x040fe20007ffe0ff */
[----:B------:R-:W-:Y:S01]  /*2390*/  BSSY.RECONVERGENT B3, `(.L_x_45) ;  /* 0x000004a000037945 */ /* 0x000fe20003800200 */
[----:B0-----:R-:W-:Y:S01]  /*23a0*/  HFMA2 R13, -RZ, RZ, 0, 0 ;  /* 0x00000000ff0d7431 */ /* 0x001fe200000001ff */
[----:B------:R-:W-:Y:S02]  /*23b0*/  LOP3.LUT R30, R3, 0x3, RZ, 0xc0, !PT ;  /* 0x00000003031e7812 */ /* 0x000fe400078ec0ff */
[----:B------:R-:W-:-:S13]  /*23c0*/  ISETP.GE.U32.AND P0, PT, R9, 0x3, PT ;  /* 0x000000030900780c */ /* 0x000fda0003f06070 */
[----:B------:R-:W-:Y:S05]  /*23d0*/  @!P0 BRA `(.L_x_46) ;  /* 0x0000000400148947 */ /* 0x000fea0003800000 */
[----:B------:R-:W-:Y:S02]  /*23e0*/  LOP3.LUT R13, R3, 0x7ffffffc, RZ, 0xc0, !PT ;  /* 0x7ffffffc030d7812 */ /* 0x000fe400078ec0ff */
[----:B------:R-:W-:Y:S02]  /*23f0*/  MOV R10, R1 ;  /* 0x00000001000a7202 */ /* 0x000fe40000000f00 */
[----:B------:R-:W-:-:S07]  /*2400*/  IADD3 R11, PT, PT, -R13, RZ, RZ ;  /* 0x000000ff0d0b7210 */ /* 0x000fce0007ffe1ff */
.L_x_55:
[----:B------:R-:W2:Y:S01]  /*2410*/  LDL.128 R4, [R10] ;  /* 0x000000000a047983 */ /* 0x000ea20000100c00 */
[----:B------:R-:W0:Y:S01]  /*2420*/  MUFU.RCP R15, R14 ;  /* 0x0000000e000f7308 */ /* 0x000e220000001000 */
[----:B------:R-:W-:Y:S01]  /*2430*/  BSSY.RECONVERGENT B4, `(.L_x_47) ;  /* 0x000000d000047945 */ /* 0x000fe20003800200 */
[----:B0-----:R-:W-:-:S04]  /*2440*/  FFMA R8, R15, -R14, 1 ;  /* 0x3f8000000f087423 */ /* 0x001fc8000000080e */
[----:B------:R-:W-:Y:S01]  /*2450*/  FFMA R8, R15, R8, R15 ;  /* 0x000000080f087223 */ /* 0x000fe2000000000f */
[----:B--2---:R-:W-:-:S04]  /*2460*/  FADD R19, R4, -R20 ;  /* 0x8000001404137221 */ /* 0x004fc80000000000 */
[----:B------:R-:W0:Y:S01]  /*2470*/  FCHK P0, R19, R14 ;  /* 0x0000000e13007302 */ /* 0x000e220000000000 */
[----:B------:R-:W-:-:S04]  /*2480*/  FFMA R15, R19, R8, RZ ;  /* 0x00000008130f7223 */ /* 0x000fc800000000ff */
[----:B------:R-:W-:-:S04]  /*2490*/  FFMA R4, R15, -R14, R19 ;  /* 0x8000000e0f047223 */ /* 0x000fc80000000013 */
[----:B------:R-:W-:Y:S01]  /*24a0*/  FFMA R4, R8, R4, R15 ;  /* 0x0000000408047223 */ /* 0x000fe2000000000f */
[----:B0-----:R-:W-:Y:S06]  /*24b0*/  @!P0 BRA `(.L_x_48) ;  /* 0x0000000000108947 */ /* 0x001fec0003800000 */
[----:B------:R-:W-:Y:S02]  /*24c0*/  MOV R32, R14 ;  /* 0x0000000e00207202 */ /* 0x000fe40000000f00 */
[----:B------:R-:W-:-:S07]  /*24d0*/  MOV R18, 0x24f0 ;  /* 0x000024f000127802 */ /* 0x000fce0000000f00 */
[----:B-----5:R-:W-:Y:S05]  /*24e0*/  CALL.REL.NOINC `($__internal_1_$__cuda_sm3x_div_rn_noftz_f32_slowpath) ;  /* 0x0000005400fc7944 */ /* 0x020fea0003c00000 */
[----:B------:R-:W-:-:S07]  /*24f0*/  MOV R4, R8 ;  /* 0x0000000800047202 */ /* 0x000fce0000000f00 */
.L_x_48:
[----:B------:R-:W-:Y:S05]  /*2500*/  BSYNC.RECONVERGENT B4 ;  /* 0x0000000000047941 */ /* 0x000fea0003800200 */
.L_x_47:
[----:B------:R-:W0:Y:S01]  /*2510*/  MUFU.RCP R15, R14 ;  /* 0x0000000e000f7308 */ /* 0x000e220000001000 */
[----:B------:R-:W-:Y:S01]  /*2520*/  FADD R19, R5, -R20 ;  /* 0x8000001405137221 */ /* 0x000fe20000000000 */
[----:B------:R-:W-:Y:S06]  /*2530*/  BSSY.RECONVERGENT B4, `(.L_x_49) ;  /* 0x000000c000047945 */ /* 0x000fec0003800200 */
[----:B------:R-:W1:Y:S01]  /*2540*/  FCHK P0, R19, R14 ;  /* 0x0000000e13007302 */ /* 0x000e620000000000 */
[----:B0-----:R-:W-:-:S04]  /*2550*/  FFMA R8, R15, -R14, 1 ;  /* 0x3f8000000f087423 */ /* 0x001fc8000000080e */
[----:B------:R-:W-:-:S04]  /*2560*/  FFMA R5, R15, R8, R15 ;  /* 0x000000080f057223 */ /* 0x000fc8000000000f */
[----:B------:R-:W-:-:S04]  /*2570*/  FFMA R8, R5, R19, RZ ;  /* 0x0000001305087223 */ /* 0x000fc800000000ff */
[----:B------:R-:W-:-:S04]  /*2580*/  FFMA R15, R8, -R14, R19 ;  /* 0x8000000e080f7223 */ /* 0x000fc80000000013 */
[----:B------:R-:W-:Y:S01]  /*2590*/  FFMA R5, R5, R15, R8 ;  /* 0x0000000f05057223 */ /* 0x000fe20000000008 */
[----:B-1----:R-:W-:Y:S06]  /*25a0*/  @!P0 BRA `(.L_x_50) ;  /* 0x0000000000108947 */ /* 0x002fec0003800000 */
[----:B------:R-:W-:Y:S02]  /*25b0*/  MOV R32, R14 ;  /* 0x0000000e00207202 */ /* 0x000fe40000000f00 */
[----:B------:R-:W-:-:S07]  /*25c0*/  MOV R18, 0x25e0 ;  /* 0x000025e000127802 */ /* 0x000fce0000000f00 */
[----:B-----5:R-:W-:Y:S05]  /*25d0*/  CALL.REL.NOINC `($__internal_1_$__cuda_sm3x_div_rn_noftz_f32_slowpath) ;  /* 0x0000005400c07944 */ /* 0x020fea0003c00000 */
[----:B------:R-:W-:-:S07]  /*25e0*/  MOV R5, R8 ;  /* 0x0000000800057202 */ /* 0x000fce0000000f00 */
.L_x_50:
[----:B------:R-:W-:Y:S05]  /*25f0*/  BSYNC.RECONVERGENT B4 ;  /* 0x0000000000047941 */ /* 0x000fea0003800200 */
.L_x_49:
        /* <DEDUP_REMOVED lines=14> */
.L_x_52:
[----:B------:R-:W-:Y:S05]  /*26e0*/  BSYNC.RECONVERGENT B4 ;  /* 0x0000000000047941 */ /* 0x000fea0003800200 */
.L_x_51:
        /* <DEDUP_REMOVED lines=14> */
.L_x_54:
[----:B------:R-:W-:Y:S05]  /*27d0*/  BSYNC.RECONVERGENT B4 ;  /* 0x0000000000047941 */ /* 0x000fea0003800200 */
.L_x_53:
[----:B------:R-:W-:Y:S01]  /*27e0*/  IADD3 R11, PT, PT, R11, 0x4, RZ ;  /* 0x000000040b0b7810 */ /* 0x000fe20007ffe0ff */
[----:B------:R0:W-:Y:S03]  /*27f0*/  STL.128 [R10], R4 ;  /* 0x000000040a007387 */ /* 0x0001e60000100c00 */
[----:B------:R-:W-:Y:S02]  /*2800*/  ISETP.NE.AND P0, PT, R11, RZ, PT ;  /* 0x000000ff0b00720c */ /* 0x000fe40003f05270 */
[----:B0-----:R-:W-:-:S11]  /*2810*/  IADD3 R10, PT, PT, R10, 0x10, RZ ;  /* 0x000000100a0a7810 */ /* 0x001fd60007ffe0ff */
[----:B------:R-:W-:Y:S05]  /*2820*/  @P0 BRA `(.L_x_55) ;  /* 0xfffffff800f80947 */ /* 0x000fea000383ffff */
.L_x_46:
[----:B------:R-:W-:Y:S05]  /*2830*/  BSYNC.RECONVERGENT B3 ;  /* 0x0000000000037941 */ /* 0x000fea0003800200 */
.L_x_45:
[----:B------:R-:W-:Y:S01]  /*2840*/  ISETP.NE.AND P0, PT, R30, RZ, PT ;  /* 0x000000ff1e00720c */ /* 0x000fe20003f05270 */
[----:B------:R-:W-:-:S12]  /*2850*/  BSSY.RECONVERGENT B3, `(.L_x_56) ;  /* 0x0000019000037945 */ /* 0x000fd80003800200 */
[----:B------:R-:W-:Y:S05]  /*2860*/  @!P0 BRA `(.L_x_57) ;  /* 0x00000000005c8947 */ /* 0x000fea0003800000 */
[----:B------:R-:W-:Y:S01]  /*2870*/  HFMA2 R6, -RZ, RZ, 0, 2.384185791015625e-07 ;  /* 0x00000004ff067431 */ /* 0x000fe200000001ff */
[----:B------:R-:W-:-:S04]  /*2880*/  IADD3 R4, PT, PT, -R30, RZ, RZ ;  /* 0x000000ff1e047210 */ /* 0x000fc80007ffe1ff */
[----:B------:R-:W-:-:S07]  /*2890*/  IMAD R13, R13, R6, UR18 ;  /* 0x000000120d0d7e24 */ /* 0x000fce000f8e0206 */
.L_x_60:
[----:B------:R-:W2:Y:S01]  /*28a0*/  LDL R5, [R13] ;  /* 0x000000000d057983 */ /* 0x000ea20000100800 */
[----:B------:R-:W0:Y:S01]  /*28b0*/  MUFU.RCP R7, R14 ;  /* 0x0000000e00077308 */ /* 0x000e220000001000 */
[----:B------:R-:W-:Y:S01]  /*28c0*/  IADD3 R4, PT, PT, R4, 0x1, RZ ;  /* 0x0000000104047810 */ /* 0x000fe20007ffe0ff */
[----:B------:R-:W-:Y:S03]  /*28d0*/  BSSY.RECONVERGENT B4, `(.L_x_58) ;  /* 0x000000d000047945 */ /* 0x000fe60003800200 */
[----:B------:R-:W-:Y:S01]  /*28e0*/  ISETP.NE.AND P1, PT, R4, RZ, PT ;  /* 0x000000ff0400720c */ /* 0x000fe20003f25270 */
[----:B0-----:R-:W-:Y:S01]  /*28f0*/  FFMA R6, R7, -R14, 1 ;  /* 0x3f80000007067423 */ /* 0x001fe2000000080e */
[----:B--2---:R-:W-:-:S03]  /*2900*/  FADD R19, R5, -R20 ;  /* 0x8000001405137221 */ /* 0x004fc60000000000 */
[----:B------:R-:W-:Y:S01]  /*2910*/  FFMA R5, R7, R6, R7 ;  /* 0x0000000607057223 */ /* 0x000fe20000000007 */
[----:B------:R-:W0:Y:S03]  /*2920*/  FCHK P0, R19, R14 ;  /* 0x0000000e13007302 */ /* 0x000e260000000000 */
[----:B------:R-:W-:-:S04]  /*2930*/  FFMA R6, R5, R19, RZ ;  /* 0x0000001305067223 */ /* 0x000fc800000000ff */
[----:B------:R-:W-:-:S04]  /*2940*/  FFMA R7, R6, -R14, R19 ;  /* 0x8000000e06077223 */ /* 0x000fc80000000013 */
[----:B------:R-:W-:Y:S01]  /*2950*/  FFMA R8, R5, R7, R6 ;  /* 0x0000000705087223 */ /* 0x000fe20000000006 */
[----:B0-----:R-:W-:Y:S06]  /*2960*/  @!P0 BRA `(.L_x_59) ;  /* 0x00000000000c8947 */ /* 0x001fec0003800000 */
[----:B------:R-:W-:Y:S02]  /*2970*/  MOV R32, R14 ;  /* 0x0000000e00207202 */ /* 0x000fe40000000f00 */
[----:B------:R-:W-:-:S07]  /*2980*/  MOV R18, 0x29a0 ;  /* 0x000029a000127802 */ /* 0x000fce0000000f00 */
[----:B-----5:R-:W-:Y:S05]  /*2990*/  CALL.REL.NOINC `($__internal_1_$__cuda_sm3x_div_rn_noftz_f32_slowpath) ;  /* 0x0000005000d07944 */ /* 0x020fea0003c00000 */
.L_x_59:
[----:B------:R-:W-:Y:S05]  /*29a0*/  BSYNC.RECONVERGENT B4 ;  /* 0x0000000000047941 */ /* 0x000fea0003800200 */
.L_x_58:
[----:B------:R0:W-:Y:S02]  /*29b0*/  STL [R13], R8 ;  /* 0x000000080d007387 */ /* 0x0001e40000100800 */
[----:B0-----:R-:W-:Y:S01]  /*29c0*/  IADD3 R13, PT, PT, R13, 0x4, RZ ;  /* 0x000000040d0d7810 */ /* 0x001fe20007ffe0ff */
[----:B------:R-:W-:Y:S06]  /*29d0*/  @P1 BRA `(.L_x_60) ;  /* 0xfffffffc00b01947 */ /* 0x000fec000383ffff */
.L_x_57:
[----:B------:R-:W-:Y:S05]  /*29e0*/  BSYNC.RECONVERGENT B3 ;  /* 0x0000000000037941 */ /* 0x000fea0003800200 */
.L_x_56:
[----:B------:R-:W-:Y:S01]  /*29f0*/  ISETP.GE.U32.AND P0, PT, R9, 0x3, PT ;  /* 0x000000030900780c */ /* 0x000fe20003f06070 */
[----:B------:R-:W-:Y:S01]  /*2a00*/  BSSY.RECONVERGENT B0, `(.L_x_61) ;  /* 0x0000014000007945 */ /* 0x000fe20003800200 */
[----:B------:R-:W-:Y:S01]  /*2a10*/  LOP3.LUT R32, R3, 0xf, RZ, 0xc0, !PT ;  /* 0x0000000f03207812 */ /* 0x000fe200078ec0ff */
[----:B------:R-:W-:Y:S01]  /*2a20*/  HFMA2 R8, -RZ, RZ, 0, 0 ;  /* 0x00000000ff087431 */ /* 0x000fe200000001ff */
[----:B------:R-:W-:Y:S02]  /*2a30*/  ISETP.GE.U32.AND P1, PT, R9, 0xf, PT ;  /* 0x0000000f0900780c */ /* 0x000fe40003f26070 */
[----:B------:R-:W-:Y:S02]  /*2a40*/  ISETP.NE.AND P3, PT, R30, RZ, PT ;  /* 0x000000ff1e00720c */ /* 0x000fe40003f65270 */
[----:B------:R-:W-:-:S05]  /*2a50*/  ISETP.NE.AND P2, PT, R32, RZ, PT ;  /* 0x000000ff2000720c */ /* 0x000fca0003f45270 */
[----:B------:R-:W-:Y:S08]  /*2a60*/  @!P0 BRA `(.L_x_62) ;  /* 0x0000000000348947 */ /* 0x000ff00003800000 */
[----:B------:R-:W-:Y:S02]  /*2a70*/  LOP3.LUT R8, R3, 0x7ffffffc, RZ, 0xc0, !PT ;  /* 0x7ffffffc03087812 */ /* 0x000fe400078ec0ff */
[----:B------:R-:W-:Y:S02]  /*2a80*/  MOV R10, R27 ;  /* 0x0000001b000a7202 */ /* 0x000fe40000000f00 */
[----:B------:R-:W-:-:S07]  /*2a90*/  IADD3 R9, PT, PT, -R8, RZ, RZ ;  /* 0x000000ff08097210 */ /* 0x000fce0007ffe1ff */
.L_x_63:
[----:B------:R-:W2:Y:S01]  /*2aa0*/  LDL.128 R4, [R10] ;  /* 0x000000000a047983 */ /* 0x000ea20000100c00 */
[----:B------:R-:W-:-:S04]  /*2ab0*/  IADD3 R9, PT, PT, R9, 0x4, RZ ;  /* 0x0000000409097810 */ /* 0x000fc80007ffe0ff */
[----:B------:R-:W-:Y:S01]  /*2ac0*/  ISETP.NE.AND P0, PT, R9, RZ, PT ;  /* 0x000000ff0900720c */ /* 0x000fe20003f05270 */
[--C-:B--2---:R-:W-:Y:S01]  /*2ad0*/  FADD R4, R4, -R2.reuse ;  /* 0x8000000204047221 */ /* 0x104fe20000000000 */
[--C-:B------:R-:W-:Y:S01]  /*2ae0*/  FADD R5, R5, -R2.reuse ;  /* 0x8000000205057221 */ /* 0x100fe20000000000 */
[--C-:B------:R-:W-:Y:S01]  /*2af0*/  FADD R6, R6, -R2.reuse ;  /* 0x8000000206067221 */ /* 0x100fe20000000000 */
[----:B------:R-:W-:-:S05]  /*2b00*/  FADD R7, R7, -R2 ;  /* 0x8000000207077221 */ /* 0x000fca0000000000 */
[----:B------:R0:W-:Y:S02]  /*2b10*/  STL.128 [R10], R4 ;  /* 0x000000040a007387 */ /* 0x0001e40000100c00 */
[----:B0-----:R-:W-:Y:S02]  /*2b20*/  IADD3 R10, PT, PT, R10, 0x10, RZ ;  /* 0x000000100a0a7810 */ /* 0x001fe40007ffe0ff */
[----:B------:R-:W-:Y:S05]  /*2b30*/  @P0 BRA `(.L_x_63) ;  /* 0xfffffffc00d80947 */ /* 0x000fea000383ffff */
.L_x_62:
[----:B------:R-:W-:Y:S05]  /*2b40*/  BSYNC.RECONVERGENT B0 ;  /* 0x0000000000007941 */ /* 0x000fea0003800200 */
.L_x_61:
[----:B------:R-:W-:Y:S04]  /*2b50*/  BSSY.RECONVERGENT B0, `(.L_x_64) ;  /* 0x000000b000007945 */ /* 0x000fe80003800200 */
[----:B------:R-:W-:Y:S05]  /*2b60*/  @!P3 BRA `(.L_x_65) ;  /* 0x000000000024b947 */ /* 0x000fea0003800000 */
[----:B------:R-:W-:Y:S02]  /*2b70*/  LEA R8, R8, R27, 0x2 ;  /* 0x0000001b08087211 */ /* 0x000fe400078e10ff */
[----:B------:R-:W-:-:S07]  /*2b80*/  IADD3 R4, PT, PT, -R30, RZ, RZ ;  /* 0x000000ff1e047210 */ /* 0x000fce0007ffe1ff */
.L_x_66:
[----:B------:R-:W2:Y:S01]  /*2b90*/  LDL R5, [R8] ;  /* 0x0000000008057983 */ /* 0x000ea20000100800 */
[----:B------:R-:W-:-:S04]  /*2ba0*/  IADD3 R4, PT, PT, R4, 0x1, RZ ;  /* 0x0000000104047810 */ /* 0x000fc80007ffe0ff */
[----:B------:R-:W-:Y:S01]  /*2bb0*/  ISETP.NE.AND P0, PT, R4, RZ, PT ;  /* 0x000000ff0400720c */ /* 0x000fe20003f05270 */
[----:B--2---:R-:W-:-:S05]  /*2bc0*/  FADD R5, R5, -R2 ;  /* 0x8000000205057221 */ /* 0x004fca0000000000 */
[----:B------:R0:W-:Y:S02]  /*2bd0*/  STL [R8], R5 ;  /* 0x0000000508007387 */ /* 0x0001e40000100800 */
[----:B0-----:R-:W-:-:S05]  /*2be0*/  IADD3 R8, PT, PT, R8, 0x4, RZ ;  /* 0x0000000408087810 */ /* 0x001fca0007ffe0ff */
[----:B------:R-:W-:Y:S05]  /*2bf0*/  @P0 BRA `(.L_x_66) ;  /* 0xfffffffc00e40947 */ /* 0x000fea000383ffff */
.L_x_65:
[----:B------:R-:W-:Y:S05]  /*2c00*/  BSYNC.RECONVERGENT B0 ;  /* 0x0000000000007941 */ /* 0x000fea0003800200 */
.L_x_64:
[----:B------:R-:W-:Y:S01]  /*2c10*/  BSSY.RECONVERGENT B0, `(.L_x_67) ;  /* 0x0000036000007945 */ /* 0x000fe20003800200 */
[----:B------:R-:W-:Y:S02]  /*2c20*/  CS2R R22, SRZ ;  /* 0x0000000000167805 */ /* 0x000fe4000001ff00 */
[----:B------:R-:W-:Y:S01]  /*2c30*/  MOV R31, RZ ;  /* 0x000000ff001f7202 */ /* 0x000fe20000000f00 */
[----:B------:R-:W-:Y:S06]  /*2c40*/  @!P1 BRA `(.L_x_68) ;  /* 0x0000000000c89947 */ /* 0x000fec0003800000 */
[----:B------:R-:W-:Y:S01]  /*2c50*/  LOP3.LUT R31, R3, 0x7ffffff0, RZ, 0xc0, !PT ;  /* 0x7ffffff0031f7812 */ /* 0x000fe200078ec0ff */
[----:B------:R-:W-:Y:S01]  /*2c60*/  HFMA2 R23, -RZ, RZ, 0, 0 ;  /* 0x00000000ff177431 */ /* 0x000fe200000001ff */
[C---:B------:R-:W-:Y:S02]  /*2c70*/  IADD3 R33, PT, PT, R1.reuse, 0x980, RZ ;  /* 0x0000098001217810 */ /* 0x040fe40007ffe0ff */
[----:B------:R-:W-:Y:S02]  /*2c80*/  IADD3 R34, PT, PT, R1, 0x12e0, RZ ;  /* 0x000012e001227810 */ /* 0x000fe40007ffe0ff */
[----:B------:R-:W-:-:S07]  /*2c90*/  IADD3 R35, PT, PT, -R31, RZ, RZ ;  /* 0x000000ff1f237210 */ /* 0x000fce0007ffe1ff */
.L_x_69:
[----:B------:R-:W2:Y:S04]  /*2ca0*/  LDL.128 R8, [R33+-0x20] ;  /* 0xffffe00021087983 */ /* 0x000ea80000100c00 */
[----:B------:R-:W3:Y:S04]  /*2cb0*/  LDL.128 R12, [R34+-0x20] ;  /* 0xffffe000220c7983 */ /* 0x000ee80000100c00 */
[----:B------:R-:W4:Y:S04]  /*2cc0*/  LDL.128 R16, [R33+-0x10] ;  /* 0xfffff00021107983 */ /* 0x000f280000100c00 */
[----:B------:R-:W4:Y:S01]  /*2cd0*/  LDL.128 R4, [R34+-0x10] ;  /* 0xfffff00022047983 */ /* 0x000f220000100c00 */
[----:B--2---:R-:W-:Y:S01]  /*2ce0*/  FADD R8, R8, R22 ;  /* 0x0000001608087221 */ /* 0x004fe20000000000 */
[----:B---3--:R-:W-:-:S03]  /*2cf0*/  FADD R12, R12, R23 ;  /* 0x000000170c0c7221 */ /* 0x008fc60000000000 */
[----:B------:R-:W-:Y:S01]  /*2d00*/  FADD R9, R9, R8 ;  /* 0x0000000809097221 */ /* 0x000fe20000000000 */
[----:B------:R-:W-:-:S03]  /*2d10*/  FADD R13, R13, R12 ;  /* 0x0000000c0d0d7221 */ /* 0x000fc60000000000 */
[----:B------:R-:W-:Y:S01]  /*2d20*/  FADD R10, R10, R9 ;  /* 0x000000090a0a7221 */ /* 0x000fe20000000000 */
[----:B------:R-:W-:-:S03]  /*2d30*/  FADD R14, R14, R13 ;  /* 0x0000000d0e0e7221 */ /* 0x000fc60000000000 */
[----:B------:R-:W-:Y:S01]  /*2d40*/  FADD R11, R11, R10 ;  /* 0x0000000a0b0b7221 */ /* 0x000fe20000000000 */
[----:B------:R-:W-:-:S03]  /*2d50*/  FADD R21, R15, R14 ;  /* 0x0000000e0f157221 */ /* 0x000fc60000000000 */
[----:B----4-:R-:W-:Y:S01]  /*2d60*/  FADD R16, R11, R16 ;  /* 0x000000100b107221 */ /* 0x010fe20000000000 */
[----:B------:R-:W2:Y:S04]  /*2d70*/  LDL.128 R12, [R34] ;  /* 0x00000000220c7983 */ /* 0x000ea80000100c00 */
[----:B------:R-:W3:Y:S01]  /*2d80*/  LDL.128 R8, [R33] ;  /* 0x0000000021087983 */ /* 0x000ee20000100c00 */
[----:B------:R-:W-:-:S04]  /*2d90*/  FADD R17, R17, R16 ;  /* 0x0000001011117221 */ /* 0x000fc80000000000 */
[----:B------:R-:W-:Y:S01]  /*2da0*/  FADD R18, R18, R17 ;  /* 0x0000001112127221 */ /* 0x000fe20000000000 */
[----:B------:R-:W-:Y:S02]  /*2db0*/  FADD R4, R21, R4 ;  /* 0x0000000415047221 */ /* 0x000fe40000000000 */
[----:B------:R-:W4:Y:S01]  /*2dc0*/  LDL.128 R20, [R34+0x10] ;  /* 0x0000100022147983 */ /* 0x000f220000100c00 */
[----:B------:R-:W-:-:S03]  /*2dd0*/  FADD R37, R19, R18 ;  /* 0x0000001213257221 */ /* 0x000fc60000000000 */
[----:B------:R0:W4:Y:S01]  /*2de0*/  LDL.128 R16, [R33+0x10] ;  /* 0x0000100021107983 */ /* 0x0001220000100c00 */
[----:B------:R-:W-:-:S04]  /*2df0*/  FADD R5, R5, R4 ;  /* 0x0000000405057221 */ /* 0x000fc80000000000 */
[----:B------:R-:W-:-:S04]  /*2e00*/  FADD R6, R6, R5 ;  /* 0x0000000506067221 */ /* 0x000fc80000000000 */
[----:B------:R-:W-:Y:S01]  /*2e10*/  FADD R7, R7, R6 ;  /* 0x0000000607077221 */ /* 0x000fe20000000000 */
[----:B------:R-:W-:-:S04]  /*2e20*/  IADD3 R35, PT, PT, R35, 0x10, RZ ;  /* 0x0000001023237810 */ /* 0x000fc80007ffe0ff */
[----:B------:R-:W-:Y:S02]  /*2e30*/  ISETP.NE.AND P0, PT, R35, RZ, PT ;  /* 0x000000ff2300720c */ /* 0x000fe40003f05270 */
[----:B0-----:R-:W-:Y:S02]  /*2e40*/  IADD3 R33, PT, PT, R33, 0x40, RZ ;  /* 0x0000004021217810 */ /* 0x001fe40007ffe0ff */
[----:B------:R-:W-:Y:S01]  /*2e50*/  IADD3 R34, PT, PT, R34, 0x40, RZ ;  /* 0x0000004022227810 */ /* 0x000fe20007ffe0ff */
        /* <DEDUP_REMOVED lines=9> */
[----:B------:R-:W-:-:S03]  /*2ef0*/  FADD R16, R11, R16 ;  /* 0x000000100b107221 */ /* 0x000fc60000000000 */
[----:B------:R-:W-:Y:S01]  /*2f00*/  FADD R21, R21, R20 ;  /* 0x0000001415157221 */ /* 0x000fe20000000000 */
[----:B------:R-:W-:-:S03]  /*2f10*/  FADD R17, R17, R16 ;  /* 0x0000001011117221 */ /* 0x000fc60000000000 */
[----:B------:R-:W-:Y:S01]  /*2f20*/  FADD R4, R22, R21 ;  /* 0x0000001516047221 */ /* 0x000fe20000000000 */
[----:B------:R-:W-:-:S03]  /*2f30*/  FADD R18, R18, R17 ;  /* 0x0000001112127221 */ /* 0x000fc60000000000 */
[----:B------:R-:W-:Y:S01]  /*2f40*/  FADD R23, R23, R4 ;  /* 0x0000000417177221 */ /* 0x000fe20000000000 */
[----:B------:R-:W-:Y:S01]  /*2f50*/  FADD R22, R19, R18 ;  /* 0x0000001213167221 */ /* 0x000fe20000000000 */
[----:B------:R-:W-:Y:S06]  /*2f60*/  @P0 BRA `(.L_x_69) ;  /* 0xfffffffc004c0947 */ /* 0x000fec000383ffff */
.L_x_68:
[----:B------:R-:W-:Y:S05]  /*2f70*/  BSYNC.RECONVERGENT B0 ;  /* 0x0000000000007941 */ /* 0x000fea0003800200 */
.L_x_67:
[----:B------:R-:W-:Y:S05]  /*2f80*/  @!P2 BRA `(.L_x_44) ;  /* 0x0000000000eca947 */ /* 0x000fea0003800000 */
[----:B------:R-:W-:Y:S01]  /*2f90*/  ISETP.GE.U32.AND P0, PT, R32, 0x8, PT ;  /* 0x000000082000780c */ /* 0x000fe20003f06070 */
[----:B------:R-:W-:Y:S01]  /*2fa0*/  BSSY.RECONVERGENT B0, `(.L_x_70) ;  /* 0x000001a000007945 */ /* 0x000fe20003800200 */
[----:B------:R-:W-:-:S04]  /*2fb0*/  LOP3.LUT R20, R3, 0x7, RZ, 0xc0, !PT ;  /* 0x0000000703147812 */ /* 0x000fc800078ec0ff */
[----:B------:R-:W-:-:S07]  /*2fc0*/  ISETP.NE.AND P1, PT, R20, RZ, PT ;  /* 0x000000ff1400720c */ /* 0x000fce0003f25270 */
[----:B------:R-:W-:Y:S06]  /*2fd0*/  @!P0 BRA `(.L_x_71) ;  /* 0x0000000000588947 */ /* 0x000fec0003800000 */
[----:B------:R-:W-:-:S05]  /*2fe0*/  LEA R21, R31, UR18, 0x2 ;  /* 0x000000121f157c11 */ /* 0x000fca000f8e10ff */
[----:B------:R-:W2:Y:S04]  /*2ff0*/  LDL.128 R4, [R21+0x960] ;  /* 0x0009600015047983 */ /* 0x000ea80000100c00 */
[----:B------:R-:W3:Y:S04]  /*3000*/  LDL.128 R8, [R21+0x12c0] ;  /* 0x0012c00015087983 */ /* 0x000ee80000100c00 */
[----:B------:R-:W4:Y:S04]  /*3010*/  LDL.128 R12, [R21+0x970] ;  /* 0x00097000150c7983 */ /* 0x000f280000100c00 */
[----:B------:R-:W4:Y:S01]  /*3020*/  LDL.128 R16, [R21+0x12d0] ;  /* 0x0012d00015107983 */ /* 0x000f220000100c00 */
        /* <DEDUP_REMOVED lines=16> */
[----:B------:R-:W-:-:S07]  /*3130*/  FADD R23, R18, R19 ;  /* 0x0000001312177221 */ /* 0x000fce0000000000 */
.L_x_71:
[----:B------:R-:W-:Y:S05]  /*3140*/  BSYNC.RECONVERGENT B0 ;  /* 0x0000000000007941 */ /* 0x000fea0003800200 */
.L_x_70:
[----:B------:R-:W-:Y:S05]  /*3150*/  @!P1 BRA `(.L_x_44) ;  /* 0x0000000000789947 */ /* 0x000fea0003800000 */
[----:B------:R-:W-:Y:S01]  /*3160*/  ISETP.GE.U32.AND P0, PT, R20, 0x4, PT ;  /* 0x000000041400780c */ /* 0x000fe20003f06070 */
[----:B------:R-:W-:Y:S01]  /*3170*/  BSSY.RECONVERGENT B0, `(.L_x_72) ;  /* 0x000000f000007945 */ /* 0x000fe20003800200 */
[----:B------:R-:W-:-:S11]  /*3180*/  ISETP.NE.AND P1, PT, R30, RZ, PT ;  /* 0x000000ff1e00720c */ /* 0x000fd60003f25270 */
[----:B------:R-:W-:Y:S05]  /*3190*/  @!P0 BRA `(.L_x_73) ;  /* 0x0000000000308947 */ /* 0x000fea0003800000 */
[----:B------:R-:W-:-:S05]  /*31a0*/  LEA R12, R31, UR18, 0x2 ;  /* 0x000000121f0c7c11 */ /* 0x000fca000f8e10ff */
[----:B------:R-:W2:Y:S04]  /*31b0*/  LDL.128 R4, [R12+0x960] ;  /* 0x000960000c047983 */ /* 0x000ea80000100c00 */
[----:B------:R-:W3:Y:S01]  /*31c0*/  LDL.128 R8, [R12+0x12c0] ;  /* 0x0012c0000c087983 */ /* 0x000ee20000100c00 */
        /* <DEDUP_REMOVED lines=8> */
[----:B------:R-:W-:-:S07]  /*3250*/  FADD R23, R10, R11 ;  /* 0x0000000b0a177221 */ /* 0x000fce0000000000 */
.L_x_73:
[----:B------:R-:W-:Y:S05]  /*3260*/  BSYNC.RECONVERGENT B0 ;  /* 0x0000000000007941 */ /* 0x000fea0003800200 */
.L_x_72:
[----:B------:R-:W-:Y:S05]  /*3270*/  @!P1 BRA `(.L_x_44) ;  /* 0x0000000000309947 */ /* 0x000fea0003800000 */
[C---:B------:R-:W-:Y:S02]  /*3280*/  LEA R6, R31.reuse, R28, 0x2 ;  /* 0x0000001c1f067211 */ /* 0x040fe400078e10ff */
[----:B------:R-:W-:Y:S02]  /*3290*/  IADD3 R30, PT, PT, -R30, RZ, RZ ;  /* 0x000000ff1e1e7210 */ /* 0x000fe40007ffe1ff */
[----:B------:R-:W-:-:S07]  /*32a0*/  LEA R31, R31, R27, 0x2 ;  /* 0x0000001b1f1f7211 */ /* 0x000fce00078e10ff */
.L_x_74:
[----:B------:R0:W2:Y:S04]  /*32b0*/  LDL R5, [R31] ;  /* 0x000000001f057983 */ /* 0x0000a80000100800 */
[----:B------:R1:W3:Y:S01]  /*32c0*/  LDL R4, [R6] ;  /* 0x0000000006047983 */ /* 0x0002e20000100800 */
[----:B------:R-:W-:Y:S02]  /*32d0*/  IADD3 R30, PT, PT, R30, 0x1, RZ ;  /* 0x000000011e1e7810 */ /* 0x000fe40007ffe0ff */
[----:B0-----:R-:W-:Y:S02]  /*32e0*/  IADD3 R31, PT, PT, R31, 0x4, RZ ;  /* 0x000000041f1f7810 */ /* 0x001fe40007ffe0ff */
[----:B------:R-:W-:Y:S02]  /*32f0*/  ISETP.NE.AND P0, PT, R30, RZ, PT ;  /* 0x000000ff1e00720c */ /* 0x000fe40003f05270 */
[----:B-1----:R-:W-:Y:S01]  /*3300*/  IADD3 R6, PT, PT, R6, 0x4, RZ ;  /* 0x0000000406067810 */ /* 0x002fe20007ffe0ff */
[----:B--2---:R-:W-:Y:S01]  /*3310*/  FADD R22, R5, R22 ;  /* 0x0000001605167221 */ /* 0x004fe20000000000 */
[----:B---3--:R-:W-:-:S09]  /*3320*/  FADD R23, R4, R23 ;  /* 0x0000001704177221 */ /* 0x008fd20000000000 */
[----:B------:R-:W-:Y:S05]  /*3330*/  @P0 BRA `(.L_x_74) ;  /* 0xfffffffc00dc0947 */ /* 0x000fea000383ffff */
.L_x_44:
[----:B------:R-:W-:Y:S05]  /*3340*/  BSYNC.RECONVERGENT B2 ;  /* 0x0000000000027941 */ /* 0x000fea0003800200 */
.L_x_43:
        /* <DEDUP_REMOVED lines=15> */
.L_x_76:
[----:B------:R-:W-:Y:S05]  /*3440*/  BSYNC.RECONVERGENT B2 ;  /* 0x0000000000027941 */ /* 0x000fea0003800200 */
.L_x_75:
[----:B------:R-:W1:Y:S01]  /*3450*/  MUFU.RCP R20, R29 ;  /* 0x0000001d00147308 */ /* 0x000e620000001000 */
[----:B------:R-:W-:Y:S07]  /*3460*/  BSSY.RECONVERGENT B2, `(.L_x_77) ;  /* 0x000000d000027945 */ /* 0x000fee0003800200 */
        /* <DEDUP_REMOVED lines=12> */
.L_x_78:
[----:B------:R-:W-:Y:S05]  /*3530*/  BSYNC.RECONVERGENT B2 ;  /* 0x0000000000027941 */ /* 0x000fea0003800200 */
.L_x_77:
[----:B------:R-:W-:Y:S01]  /*3540*/  BSSY.RECONVERGENT B0, `(.L_x_79) ;  /* 0x00000b6000007945 */ /* 0x000fe20003800200 */
[----:B------:R-:W-:Y:S01]  /*3550*/  HFMA2 R22, -RZ, RZ, 0, 0 ;  /* 0x00000000ff167431 */ /* 0x000fe200000001ff */
[----:B0-----:R-:W-:Y:S02]  /*3560*/  MOV R30, RZ ;  /* 0x000000ff001e7202 */ /* 0x001fe40000000f00 */
[----:B------:R-:W-:Y:S05]  /*3570*/  @!P1 BRA `(.L_x_80) ;  /* 0x0000000800c89947 */ /* 0x000fea0003800000 */
[C---:B------:R-:W-:Y:S01]  /*3580*/  IADD3 R4, PT, PT, R3.reuse, -0x1, RZ ;  /* 0xffffffff03047810 */ /* 0x040fe20007ffe0ff */
[----:B------:R-:W-:Y:S01]  /*3590*/  BSSY.RECONVERGENT B1, `(.L_x_81) ;  /* 0x0000059000017945 */ /* 0x000fe20003800200 */
[----:B------:R-:W-:Y:S02]  /*35a0*/  LOP3.LUT R31, R3, 0xf, RZ, 0xc0, !PT ;  /* 0x0000000f031f7812 */ /* 0x000fe400078ec0ff */
[----:B------:R-:W-:Y:S02]  /*35b0*/  CS2R R22, SRZ ;  /* 0x0000000000167805 */ /* 0x000fe4000001ff00 */
[----:B------:R-:W-:Y:S02]  /*35c0*/  ISETP.GE.U32.AND P0, PT, R4, 0xf, PT ;  /* 0x0000000f0400780c */ /* 0x000fe40003f06070 */
[----:B------:R-:W-:Y:S02]  /*35d0*/  ISETP.NE.AND P1, PT, R31, RZ, PT ;  /* 0x000000ff1f00720c */ /* 0x000fe40003f25270 */
[----:B------:R-:W-:-:S09]  /*35e0*/  MOV R30, RZ ;  /* 0x000000ff001e7202 */ /* 0x000fd20000000f00 */
[----:B------:R-:W-:Y:S05]  /*35f0*/  @!P0 BRA `(.L_x_82) ;  /* 0x0000000400488947 */ /* 0x000fea0003800000 */
[----:B------:R-:W-:Y:S01]  /*3600*/  LOP3.LUT R23, R3, 0x7ffffff0, RZ, 0xc0, !PT ;  /* 0x7ffffff003177812 */ /* 0x000fe200078ec0ff */
[----:B------:R-:W-:Y:S01]  /*3610*/  HFMA2 R30, -RZ, RZ, 0, 0 ;  /* 0x00000000ff1e7431 */ /* 0x000fe200000001ff */
[C---:B------:R-:W-:Y:S02]  /*3620*/  IADD3 R32, PT, PT, R1.reuse, 0x980, RZ ;  /* 0x0000098001207810 */ /* 0x040fe40007ffe0ff */
[----:B------:R-:W-:Y:S02]  /*3630*/  IADD3 R33, PT, PT, R1, 0x12e0, RZ ;  /* 0x000012e001217810 */ /* 0x000fe40007ffe0ff */
[----:B------:R-:W-:-:S07]  /*3640*/  IADD3 R34, PT, PT, -R23, RZ, RZ ;  /* 0x000000ff17227210 */ /* 0x000fce0007ffe1ff */
.L_x_83:
[----:B------:R-:W2:Y:S04]  /*3650*/  LDL.128 R12, [R32+-0x20] ;  /* 0xffffe000200c7983 */ /* 0x000ea80000100c00 */
[----:B------:R-:W3:Y:S04]  /*3660*/  LDL.128 R16, [R33+-0x20] ;  /* 0xffffe00021107983 */ /* 0x000ee80000100c00 */
[----:B------:R-:W4:Y:S04]  /*3670*/  LDL.128 R4, [R32+-0x10] ;  /* 0xfffff00020047983 */ /* 0x000f280000100c00 */
[----:B------:R-:W4:Y:S01]  /*3680*/  LDL.128 R8, [R33+-0x10] ;  /* 0xfffff00021087983 */ /* 0x000f220000100c00 */
[--C-:B--2---:R-:W-:Y:S01]  /*3690*/  FADD R35, R12, -R21.reuse ;  /* 0x800000150c237221 */ /* 0x104fe20000000000 */
[----:B------:R-:W-:-:S03]  /*36a0*/  FADD R15, R15, -R21 ;  /* 0x800000150f0f7221 */ /* 0x000fc60000000000 */
[----:B------:R-:W-:Y:S01]  /*36b0*/  FFMA R22, R35, R35, R22 ;  /* 0x0000002323167223 */ /* 0x000fe20000000016 */
[--C-:B------:R-:W-:Y:S01]  /*36c0*/  FADD R35, R13, -R21.reuse ;  /* 0x800000150d237221 */ /* 0x100fe20000000000 */
[--C-:B---3--:R-:W-:Y:S01]  /*36d0*/  FADD R13, R16, -R20.reuse ;  /* 0x80000014100d7221 */ /* 0x108fe20000000000 */
[--C-:B------:R-:W-:Y:S01]  /*36e0*/  FADD R12, R17, -R20.reuse ;  /* 0x80000014110c7221 */ /* 0x100fe20000000000 */
[----:B------:R-:W-:Y:S01]  /*36f0*/  FADD R18, R18, -R20 ;  /* 0x8000001412127221 */ /* 0x000fe20000000000 */
[----:B------:R-:W-:Y:S01]  /*3700*/  FFMA R22, R35, R35, R22 ;  /* 0x0000002323167223 */ /* 0x000fe20000000016 */
[----:B------:R-:W-:Y:S01]  /*3710*/  FADD R35, R14, -R21 ;  /* 0x800000150e237221 */ /* 0x000fe20000000000 */
[----:B------:R-:W-:-:S03]  /*3720*/  FFMA R13, R13, R13, R30 ;  /* 0x0000000d0d0d7223 */ /* 0x000fc6000000001e */
[----:B------:R-:W-:Y:S01]  /*3730*/  FFMA R22, R35, R35, R22 ;  /* 0x0000002323167223 */ /* 0x000fe20000000016 */
[----:B------:R-:W-:Y:S01]  /*3740*/  FFMA R13, R12, R12, R13 ;  /* 0x0000000c0c0d7223 */ /* 0x000fe2000000000d */
[----:B------:R-:W-:Y:S02]  /*3750*/  FADD R12, R19, -R20 ;  /* 0x80000014130c7221 */ /* 0x000fe40000000000 */
[----:B------:R-:W-:Y:S01]  /*3760*/  FFMA R22, R15, R15, R22 ;  /* 0x0000000f0f167223 */ /* 0x000fe20000000016 */
[----:B------:R-:W-:Y:S01]  /*3770*/  FFMA R13, R18, R18, R13 ;  /* 0x00000012120d7223 */ /* 0x000fe2000000000d */
[----:B----4-:R-:W-:Y:S01]  /*3780*/  FADD R15, R4, -R21 ;  /* 0x80000015040f7221 */ /* 0x010fe20000000000 */
[----:B------:R-:W-:Y:S01]  /*3790*/  FADD R35, R8, -R20 ;  /* 0x8000001408237221 */ /* 0x000fe20000000000 */
[----:B------:R-:W2:Y:S01]  /*37a0*/  LDL.128 R16, [R32] ;  /* 0x0000000020107983 */ /* 0x000ea20000100c00 */
[----:B------:R-:W-:Y:S01]  /*37b0*/  FFMA R4, R12, R12, R13 ;  /* 0x0000000c0c047223 */ /* 0x000fe2000000000d */
[----:B------:R-:W-:-:S02]  /*37c0*/  FFMA R22, R15, R15, R22 ;  /* 0x0000000f0f167223 */ /* 0x000fc40000000016 */
[----:B------:R-:W3:Y:S01]  /*37d0*/  LDL.128 R12, [R33] ;  /* 0x00000000210c7983 */ /* 0x000ee20000100c00 */
[----:B------:R-:W-:Y:S01]  /*37e0*/  FFMA R4, R35, R35, R4 ;  /* 0x0000002323047223 */ /* 0x000fe20000000004 */
[----:B------:R-:W-:Y:S01]  /*37f0*/  FADD R5, R5, -R21 ;  /* 0x8000001505057221 */ /* 0x000fe20000000000 */
[----:B------:R-:W-:-:S03]  /*3800*/  FADD R9, R9, -R20 ;  /* 0x8000001409097221 */ /* 0x000fc60000000000 */
[----:B------:R-:W-:Y:S01]  /*3810*/  FFMA R22, R5, R5, R22 ;  /* 0x0000000505167223 */ /* 0x000fe20000000016 */
[----:B------:R-:W-:Y:S01]  /*3820*/  FFMA R4, R9, R9, R4 ;  /* 0x0000000909047223 */ /* 0x000fe20000000004 */
[--C-:B------:R-:W-:Y:S01]  /*3830*/  FADD R5, R6, -R21.reuse ;  /* 0x8000001506057221 */ /* 0x100fe20000000000 */
[--C-:B------:R-:W-:Y:S01]  /*3840*/  FADD R9, R10, -R20.reuse ;  /* 0x800000140a097221 */ /* 0x100fe20000000000 */
[----:B------:R-:W-:Y:S01]  /*3850*/  FADD R7, R7, -R21 ;  /* 0x8000001507077221 */ /* 0x000fe20000000000 */
[----:B------:R-:W-:Y:S01]  /*3860*/  FADD R8, R11, -R20 ;  /* 0x800000140b087221 */ /* 0x000fe20000000000 */
[----:B------:R-:W-:Y:S01]  /*3870*/  FFMA R22, R5, R5, R22 ;  /* 0x0000000505167223 */ /* 0x000fe20000000016 */
[----:B------:R-:W-:-:S03]  /*3880*/  FFMA R9, R9, R9, R4 ;  /* 0x0000000909097223 */ /* 0x000fc60000000004 */
[----:B------:R-:W-:Y:S01]  /*3890*/  FFMA R22, R7, R7, R22 ;  /* 0x0000000707167223 */ /* 0x000fe20000000016 */
[----:B------:R-:W-:Y:S01]  /*38a0*/  FFMA R30, R8, R8, R9 ;  /* 0x00000008081e7223 */ /* 0x000fe20000000009 */
[----:B------:R0:W4:Y:S04]  /*38b0*/  LDL.128 R4, [R32+0x10] ;  /* 0x0000100020047983 */ /* 0x0001280000100c00 */
[----:B------:R1:W4:Y:S01]  /*38c0*/  LDL.128 R8, [R33+0x10] ;  /* 0x0000100021087983 */ /* 0x0003220000100c00 */
[----:B------:R-:W-:-:S04]  /*38d0*/  IADD3 R34, PT, PT, R34, 0x10, RZ ;  /* 0x0000001022227810 */ /* 0x000fc80007ffe0ff */
[----:B------:R-:W-:Y:S02]  /*38e0*/  ISETP.NE.AND P0, PT, R34, RZ, PT ;  /* 0x000000ff2200720c */ /* 0x000fe40003f05270 */
[----:B0-----:R-:W-:Y:S02]  /*38f0*/  IADD3 R32, PT, PT, R32, 0x40, RZ ;  /* 0x0000004020207810 */ /* 0x001fe40007ffe0ff */
[----:B-1----:R-:W-:Y:S01]  /*3900*/  IADD3 R33, PT, PT, R33, 0x40, RZ ;  /* 0x0000004021217810 */ /* 0x002fe20007ffe0ff */
[----:B--2---:R-:W-:Y:S01]  /*3910*/  FADD R35, R16, -R21 ;  /* 0x8000001510237221 */ /* 0x004fe20000000000 */
[----:B---3--:R-:W-:-:S03]  /*3920*/  FADD R37, R12, -R20 ;  /* 0x800000140c257221 */ /* 0x008fc60000000000 */
[----:B------:R-:W-:Y:S01]  /*3930*/  FFMA R22, R35, R35, R22 ;  /* 0x0000002323167223 */ /* 0x000fe20000000016 */
[--C-:B------:R-:W-:Y:S01]  /*3940*/  FADD R17, R17, -R21.reuse ;  /* 0x8000001511117221 */ /* 0x100fe20000000000 */
[----:B------:R-:W-:Y:S01]  /*3950*/  FADD R13, R13, -R20 ;  /* 0x800000140d0d7221 */ /* 0x000fe20000000000 */
[----:B------:R-:W-:Y:S02]  /*3960*/  FFMA R30, R37, R37, R30 ;  /* 0x00000025251e7223 */ /* 0x000fe4000000001e */
[----:B------:R-:W-:Y:S01]  /*3970*/  FFMA R22, R17, R17, R22 ;  /* 0x0000001111167223 */ /* 0x000fe20000000016 */
[--C-:B------:R-:W-:Y:S01]  /*3980*/  FADD R17, R18, -R21.reuse ;  /* 0x8000001512117221 */ /* 0x100fe20000000000 */
[----:B------:R-:W-:Y:S01]  /*3990*/  FFMA R30, R13, R13, R30 ;  /* 0x0000000d0d1e7223 */ /* 0x000fe2000000001e */
[----:B------:R-:W-:Y:S01]  /*39a0*/  FADD R13, R14, -R20 ;  /* 0x800000140e0d7221 */ /* 0x000fe20000000000 */
[----:B------:R-:W-:Y:S01]  /*39b0*/  FADD R19, R19, -R21 ;  /* 0x8000001513137221 */ /* 0x000fe20000000000 */
[----:B------:R-:W-:Y:S01]  /*39c0*/  FFMA R22, R17, R17, R22 ;  /* 0x0000001111167223 */ /* 0x000fe20000000016 */
[----:B------:R-:W-:Y:S01]  /*39d0*/  FADD R15, R15, -R20 ;  /* 0x800000140f0f7221 */ /* 0x000fe20000000000 */
[----:B------:R-:W-:-:S02]  /*39e0*/  FFMA R30, R13, R13, R30 ;  /* 0x0000000d0d1e7223 */ /* 0x000fc4000000001e */
[----:B------:R-:W-:Y:S02]  /*39f0*/  FFMA R22, R19, R19, R22 ;  /* 0x0000001313167223 */ /* 0x000fe40000000016 */
[----:B------:R-:W-:Y:S01]  /*3a00*/  FFMA R30, R15, R15, R30 ;  /* 0x0000000f0f1e7223 */ /* 0x000fe2000000001e */
[--C-:B----4-:R-:W-:Y:S01]  /*3a10*/  FADD R13, R4, -R21.reuse ;  /* 0x80000015040d7221 */ /* 0x110fe20000000000 */
[--C-:B------:R-:W-:Y:S01]  /*3a20*/  FADD R5, R5, -R21.reuse ;  /* 0x8000001505057221 */ /* 0x100fe20000000000 */
[----:B------:R-:W-:Y:S02]  /*3a30*/  FADD R15, R8, -R20 ;  /* 0x80000014080f7221 */ /* 0x000fe40000000000 */
[----:B------:R-:W-:Y:S01]  /*3a40*/  FFMA R22, R13, R13, R22 ;  /* 0x0000000d0d167223 */ /* 0x000fe20000000016 */
[----:B------:R-:W-:Y:S01]  /*3a50*/  FADD R9, R9, -R20 ;  /* 0x8000001409097221 */ /* 0x000fe20000000000 */
[----:B------:R-:W-:Y:S02]  /*3a60*/  FFMA R30, R15, R15, R30 ;  /* 0x0000000f0f1e7223 */ /* 0x000fe4000000001e */
[----:B------:R-:W-:Y:S01]  /*3a70*/  FFMA R22, R5, R5, R22 ;  /* 0x0000000505167223 */ /* 0x000fe20000000016 */
[--C-:B------:R-:W-:Y:S01]  /*3a80*/  FADD R13, R6, -R21.reuse ;  /* 0x80000015060d7221 */ /* 0x100fe20000000000 */
[----:B------:R-:W-:Y:S01]  /*3a90*/  FADD R5, R10, -R20 ;  /* 0x800000140a057221 */ /* 0x000fe20000000000 */
[----:B------:R-:W-:Y:S01]  /*3aa0*/  FFMA R30, R9, R9, R30 ;  /* 0x00000009091e7223 */ /* 0x000fe2000000001e */
[----:B------:R-:W-:Y:S01]  /*3ab0*/  FADD R7, R7, -R21 ;  /* 0x8000001507077221 */ /* 0x000fe20000000000 */
[----:B------:R-:W-:Y:S01]  /*3ac0*/  FFMA R22, R13, R13, R22 ;  /* 0x0000000d0d167223 */ /* 0x000fe20000000016 */
[----:B------:R-:W-:Y:S01]  /*3ad0*/  FADD R11, R11, -R20 ;  /* 0x800000140b0b7221 */ /* 0x000fe20000000000 */
[----:B------:R-:W-:-:S02]  /*3ae0*/  FFMA R30, R5, R5, R30 ;  /* 0x00000005051e7223 */ /* 0x000fc4000000001e */
[----:B------:R-:W-:Y:S02]  /*3af0*/  FFMA R22, R7, R7, R22 ;  /* 0x0000000707167223 */ /* 0x000fe40000000016 */
[----:B------:R-:W-:Y:S01]  /*3b00*/  FFMA R30, R11, R11, R30 ;  /* 0x0000000b0b1e7223 */ /* 0x000fe2000000001e */
[----:B------:R-:W-:Y:S06]  /*3b10*/  @P0 BRA `(.L_x_83) ;  /* 0xfffffff800cc0947 */ /* 0x000fec000383ffff */
.L_x_82:
[----:B------:R-:W-:Y:S05]  /*3b20*/  BSYNC.RECONVERGENT B1 ;  /* 0x0000000000017941 */ /* 0x000fea0003800200 */
.L_x_81:
        /* <DEDUP_REMOVED lines=12> */
[----:B--2---:R-:W-:Y:S01]  /*3bf0*/  FADD R31, R4, -R21 ;  /* 0x80000015041f7221 */ /* 0x004fe20000000000 */
[C---:B------:R-:W-:Y:S01]  /*3c00*/  FADD R5, -R21.reuse, R5 ;  /* 0x0000000515057221 */ /* 0x040fe20000000100 */
[----:B------:R-:W-:Y:S01]  /*3c10*/  FADD R7, -R21, R7 ;  /* 0x0000000715077221 */ /* 0x000fe20000000100 */
[----:B---3--:R-:W-:Y:S01]  /*3c20*/  FADD R33, R8, -R20 ;  /* 0x8000001408217221 */ /* 0x008fe20000000000 */
[----:B------:R-:W-:Y:S01]  /*3c30*/  FFMA R22, R31, R31, R22 ;  /* 0x0000001f1f167223 */ /* 0x000fe20000000016 */
[C---:B------:R-:W-:Y:S01]  /*3c40*/  FADD R9, -R20.reuse, R9 ;  /* 0x0000000914097221 */ /* 0x040fe20000000100 */
[C---:B------:R-:W-:Y:S01]  /*3c50*/  FADD R11, -R20.reuse, R11 ;  /* 0x0000000b140b7221 */ /* 0x040fe20000000100 */
[----:B------:R-:W-:Y:S01]  /*3c60*/  FFMA R30, R33, R33, R30 ;  /* 0x00000021211e7223 */ /* 0x000fe2000000001e */
[----:B------:R-:W-:Y:S01]  /*3c70*/  FFMA R22, R5, R5, R22 ;  /* 0x0000000505167223 */ /* 0x000fe20000000016 */
[C---:B------:R-:W-:Y:S01]  /*3c80*/  FADD R5, -R21.reuse, R6 ;  /* 0x0000000615057221 */ /* 0x040fe20000000100 */
[----:B----4-:R-:W-:Y:S01]  /*3c90*/  FADD R13, -R21, R13 ;  /* 0x0000000d150d7221 */ /* 0x010fe20000000100 */
[----:B------:R-:W-:Y:S01]  /*3ca0*/  FFMA R30, R9, R9, R30 ;  /* 0x00000009091e7223 */ /* 0x000fe2000000001e */
[----:B------:R-:W-:Y:S01]  /*3cb0*/  FADD R9, -R20, R10 ;  /* 0x0000000a14097221 */ /* 0x000fe20000000100 */
[----:B------:R-:W-:Y:S01]  /*3cc0*/  FFMA R22, R5, R5, R22 ;  /* 0x0000000505167223 */ /* 0x000fe20000000016 */
[----:B------:R-:W-:Y:S01]  /*3cd0*/  FADD R5, R12, -R21 ;  /* 0x800000150c057221 */ /* 0x000fe20000000000 */
[----:B------:R-:W-:Y:S01]  /*3ce0*/  FADD R17, -R20, R17 ;  /* 0x0000001114117221 */ /* 0x000fe20000000100 */
[----:B------:R-:W-:Y:S01]  /*3cf0*/  FFMA R30, R9, R9, R30 ;  /* 0x00000009091e7223 */ /* 0x000fe2000000001e */
[----:B------:R-:W-:Y:S01]  /*3d00*/  FFMA R22, R7, R7, R22 ;  /* 0x0000000707167223 */ /* 0x000fe20000000016 */
[----:B------:R-:W-:Y:S01]  /*3d10*/  FADD R7, R16, -R20 ;  /* 0x8000001410077221 */ /* 0x000fe20000000000 */
[----:B------:R-:W-:Y:S01]  /*3d20*/  FADD R15, -R21, R15 ;  /* 0x0000000f150f7221 */ /* 0x000fe20000000100 */
[----:B------:R-:W-:Y:S01]  /*3d30*/  FFMA R30, R11, R11, R30 ;  /* 0x0000000b0b1e7223 */ /* 0x000fe2000000001e */
[----:B------:R-:W-:Y:S01]  /*3d40*/  FFMA R22, R5, R5, R22 ;  /* 0x0000000505167223 */ /* 0x000fe20000000016 */
[----:B------:R-:W-:Y:S01]  /*3d50*/  FADD R5, -R21, R14 ;  /* 0x0000000e15057221 */ /* 0x000fe20000000100 */
[C---:B------:R-:W-:Y:S01]  /*3d60*/  FADD R19, -R20.reuse, R19 ;  /* 0x0000001314137221 */ /* 0x040fe20000000100 */
[----:B------:R-:W-:Y:S01]  /*3d70*/  FFMA R30, R7, R7, R30 ;  /* 0x00000007071e7223 */ /* 0x000fe2000000001e */
[----:B------:R-:W-:Y:S01]  /*3d80*/  FFMA R22, R13, R13, R22 ;  /* 0x0000000d0d167223 */ /* 0x000fe20000000016 */
[----:B------:R-:W-:-:S02]  /*3d90*/  FADD R7, -R20, R18 ;  /* 0x0000001214077221 */ /* 0x000fc40000000100 */
[----:B------:R-:W-:Y:S01]  /*3da0*/  FFMA R30, R17, R17, R30 ;  /* 0x00000011111e7223 */ /* 0x000fe2000000001e */
[----:B------:R-:W-:-:S03]  /*3db0*/  FFMA R22, R5, R5, R22 ;  /* 0x0000000505167223 */ /* 0x000fc60000000016 */
[----:B------:R-:W-:Y:S01]  /*3dc0*/  FFMA R30, R7, R7, R30 ;  /* 0x00000007071e7223 */ /* 0x000fe2000000001e */
[----:B------:R-:W-:-:S03]  /*3dd0*/  FFMA R22, R15, R15, R22 ;  /* 0x0000000f0f167223 */ /* 0x000fc60000000016 */
[----:B------:R-:W-:-:S07]  /*3de0*/  FFMA R30, R19, R19, R30 ;  /* 0x00000013131e7223 */ /* 0x000fce000000001e */
.L_x_85:
[----:B------:R-:W-:Y:S05]  /*3df0*/  BSYNC.RECONVERGENT B1 ;  /* 0x0000000000017941 */ /* 0x000fea0003800200 */
.L_x_84:
        /* <DEDUP_REMOVED lines=8> */
[----:B------:R-:W3:Y:S01]  /*3e80*/  LDL.128 R8, [R13+0x12c0] ;  /* 0x0012c0000d087983 */ /* 0x000ee20000100c00 */
[----:B------:R-:W-:Y:S01]  /*3e90*/  IADD3 R23, PT, PT, R23, 0x4, RZ ;  /* 0x0000000417177810 */ /* 0x000fe20007ffe0ff */
[----:B--2---:R-:W-:Y:S01]  /*3ea0*/  FADD R15, R4, -R21 ;  /* 0x80000015040f7221 */ /* 0x004fe20000000000 */
[C---:B------:R-:W-:Y:S01]  /*3eb0*/  FADD R4, -R21.reuse, R5 ;  /* 0x0000000515047221 */ /* 0x040fe20000000100 */
[----:B------:R-:W-:Y:S01]  /*3ec0*/  FADD R6, -R21, R6 ;  /* 0x0000000615067221 */ /* 0x000fe20000000100 */
[----:B---3--:R-:W-:Y:S01]  /*3ed0*/  FADD R17, R8, -R20 ;  /* 0x8000001408117221 */ /* 0x008fe20000000000 */
[----:B------:R-:W-:Y:S01]  /*3ee0*/  FFMA R15, R15, R15, R22 ;  /* 0x0000000f0f0f7223 */ /* 0x000fe20000000016 */
[C---:B------:R-:W-:Y:S01]  /*3ef0*/  FADD R8, -R20.reuse, R9 ;  /* 0x0000000914087221 */ /* 0x040fe20000000100 */
[----:B------:R-:W-:Y:S01]  /*3f00*/  FADD R10, -R20, R10 ;  /* 0x0000000a140a7221 */ /* 0x000fe20000000100 */
[----:B------:R-:W-:Y:S01]  /*3f10*/  FFMA R17, R17, R17, R30 ;  /* 0x0000001111117223 */ /* 0x000fe2000000001e */
[----:B------:R-:W-:Y:S01]  /*3f20*/  FFMA R15, R4, R4, R15 ;  /* 0x00000004040f7223 */ /* 0x000fe2000000000f */
[----:B------:R-:W-:Y:S01]  /*3f30*/  FADD R22, -R21, R7 ;  /* 0x0000000715167221 */ /* 0x000fe20000000100 */
[----:B------:R-:W-:Y:S01]  /*3f40*/  FADD R30, -R20, R11 ;  /* 0x0000000b141e7221 */ /* 0x000fe20000000100 */
[----:B------:R-:W-:Y:S01]  /*3f50*/  FFMA R17, R8, R8, R17 ;  /* 0x0000000808117223 */ /* 0x000fe20000000011 */
[----:B------:R-:W-:-:S03]  /*3f60*/  FFMA R15, R6, R6, R15 ;  /* 0x00000006060f7223 */ /* 0x000fc6000000000f */
[----:B------:R-:W-:Y:S01]  /*3f70*/  FFMA R17, R10, R10, R17 ;  /* 0x0000000a0a117223 */ /* 0x000fe20000000011 */
[----:B------:R-:W-:-:S03]  /*3f80*/  FFMA R22, R22, R22, R15 ;  /* 0x0000001616167223 */ /* 0x000fc6000000000f */
[----:B------:R-:W-:-:S07]  /*3f90*/  FFMA R30, R30, R30, R17 ;  /* 0x0000001e1e1e7223 */ /* 0x000fce0000000011 */
.L_x_87:
[----:B------:R-:W-:Y:S05]  /*3fa0*/  BSYNC.RECONVERGENT B1 ;  /* 0x0000000000017941 */ /* 0x000fea0003800200 */
.L_x_86:
[----:B------:R-:W-:Y:S05]  /*3fb0*/  @!P1 BRA `(.L_x_80) ;  /* 0x0000000000389947 */ /* 0x000fea0003800000 */
[C---:B------:R-:W-:Y:S02]  /*3fc0*/  LEA R28, R23.reuse, R28, 0x2 ;  /* 0x0000001c171c7211 */ /* 0x040fe400078e10ff */
[----:B------:R-:W-:Y:S02]  /*3fd0*/  LEA R23, R23, R27, 0x2 ;  /* 0x0000001b17177211 */ /* 0x000fe400078e10ff */
[----:B------:R-:W-:-:S07]  /*3fe0*/  IADD3 R12, PT, PT, -R12, RZ, RZ ;  /* 0x000000ff0c0c7210 */ /* 0x000fce0007ffe1ff */
.L_x_88:
[----:B------:R0:W2:Y:S04]  /*3ff0*/  LDL R4, [R23] ;  /* 0x0000000017047983 */ /* 0x0000a80000100800 */
[----:B------:R1:W3:Y:S01]  /*4000*/  LDL R7, [R28] ;  /* 0x000000001c077983 */ /* 0x0002e20000100800 */
[----:B------:R-:W-:Y:S02]  /*4010*/  IADD3 R12, PT, PT, R12, 0x1, RZ ;  /* 0x000000010c0c7810 */ /* 0x000fe40007ffe0ff */
[----:B0-----:R-:W-:Y:S02]  /*4020*/  IADD3 R23, PT, PT, R23, 0x4, RZ ;  /* 0x0000000417177810 */ /* 0x001fe40007ffe0ff */
[----:B------:R-:W-:Y:S02]  /*4030*/  ISETP.NE.AND P0, PT, R12, RZ, PT ;  /* 0x000000ff0c00720c */ /* 0x000fe40003f05270 */
[----:B-1----:R-:W-:Y:S01]  /*4040*/  IADD3 R28, PT, PT, R28, 0x4, RZ ;  /* 0x000000041c1c7810 */ /* 0x002fe20007ffe0ff */
[----:B--2---:R-:W-:Y:S01]  /*4050*/  FADD R5, R4, -R21 ;  /* 0x8000001504057221 */ /* 0x004fe20000000000 */
[----:B---3--:R-:W-:-:S03]  /*4060*/  FADD R7, R7, -R20 ;  /* 0x8000001407077221 */ /* 0x008fc60000000000 */
[----:B------:R-:W-:Y:S01]  /*4070*/  FFMA R22, R5, R5, R22 ;  /* 0x0000000505167223 */ /* 0x000fe20000000016 */
[----:B------:R-:W-:-:S05]  /*4080*/  FFMA R30, R7, R7, R30 ;  /* 0x00000007071e7223 */ /* 0x000fca000000001e */
[----:B------:R-:W-:Y:S05]  /*4090*/  @P0 BRA `(.L_x_88) ;  /* 0xfffffffc00d40947 */ /* 0x000fea000383ffff */
.L_x_80:
[----:B------:R-:W-:Y:S05]  /*40a0*/  BSYNC.RECONVERGENT B0 ;  /* 0x0000000000007941 */ /* 0x000fea0003800200 */
.L_x_79:
[----:B------:R-:W-:Y:S01]  /*40b0*/  ISETP.GE.AND P0, PT, R3, 0x1, PT ;  /* 0x000000010300780c */ /* 0x000fe20003f06270 */
[----:B------:R-:W-:Y:S01]  /*40c0*/  BSSY.RECONVERGENT B2, `(.L_x_89) ;  /* 0x0000261000027945 */ /* 0x000fe20003800200 */
[----:B------:R-:W-:-:S11]  /*40d0*/  CS2R R36, SRZ ;  /* 0x0000000000247805 */ /* 0x000fd6000001ff00 */
[----:B------:R-:W-:Y:S05]  /*40e0*/  @!P0 BRA `(.L_x_90) ;  /* 0x0000002400788947 */ /* 0x000fea0003800000 */
[----:B------:R-:W0:Y:S01]  /*40f0*/  MUFU.RCP R4, R29 ;  /* 0x0000001d00047308 */ /* 0x000e220000001000 */
[----:B------:R-:W-:Y:S07]  /*4100*/  BSSY.RECONVERGENT B3, `(.L_x_91) ;  /* 0x000000d000037945 */ /* 0x000fee0003800200 */
[----:B------:R-:W1:Y:S01]  /*4110*/  FCHK P0, R30, R29 ;  /* 0x0000001d1e007302 */ /* 0x000e620000000000 */
[----:B0-----:R-:W-:-:S04]  /*4120*/  FFMA R5, -R29, R4, 1 ;  /* 0x3f8000001d057423 */ /* 0x001fc80000000104 */
[----:B------:R-:W-:-:S04]  /*4130*/  FFMA R5, R4, R5, R4 ;  /* 0x0000000504057223 */ /* 0x000fc80000000004 */
[----:B------:R-:W-:-:S04]  /*4140*/  FFMA R4, R5, R30, RZ ;  /* 0x0000001e05047223 */ /* 0x000fc800000000ff */
[----:B------:R-:W-:-:S04]  /*4150*/  FFMA R7, -R29, R4, R30 ;  /* 0x000000041d077223 */ /* 0x000fc8000000011e */
[----:B------:R-:W-:Y:S01]  /*4160*/  FFMA R4, R5, R7, R4 ;  /* 0x0000000705047223 */ /* 0x000fe20000000004 */
[----:B-1----:R-:W-:Y:S06]  /*4170*/  @!P0 BRA `(.L_x_92) ;  /* 0x0000000000148947 */ /* 0x002fec0003800000 */
[----:B------:R-:W-:Y:S02]  /*4180*/  MOV R19, R30 ;  /* 0x0000001e00137202 */ /* 0x000fe40000000f00 */
[----:B------:R-:W-:Y:S02]  /*4190*/  MOV R32, R29 ;  /* 0x0000001d00207202 */ /* 0x000fe40000000f00 */
[----:B------:R-:W-:-:S07]  /*41a0*/  MOV R18, 0x41c0 ;  /* 0x000041c000127802 */ /* 0x000fce0000000f00 */
[----:B-----5:R-:W-:Y:S05]  /*41b0*/  CALL.REL.NOINC `($__internal_1_$__cuda_sm3x_div_rn_noftz_f32_slowpath) ;  /* 0x0000003800c87944 */ /* 0x020fea0003c00000 */
[----:B------:R-:W-:-:S07]  /*41c0*/  MOV R4, R8 ;  /* 0x0000000800047202 */ /* 0x000fce0000000f00 */
.L_x_92:
[----:B------:R-:W-:Y:S05]  /*41d0*/  BSYNC.RECONVERGENT B3 ;  /* 0x0000000000037941 */ /* 0x000fea0003800200 */
.L_x_91:
[----:B------:R-:W-:Y:S01]  /*41e0*/  IADD3 R6, PT, PT, R4, -0xd000000, RZ ;  /* 0xf300000004067810 */ /* 0x000fe20007ffe0ff */
[----:B------:R0:W1:Y:S01]  /*41f0*/  MUFU.RSQ R5, R4 ;  /* 0x0000000400057308 */ /* 0x0000620000001400 */
[----:B------:R-:W-:Y:S02]  /*4200*/  BSSY.RECONVERGENT B0, `(.L_x_93) ;  /* 0x000000b000007945 */ /* 0x000fe40003800200 */
[----:B------:R-:W-:-:S13]  /*4210*/  ISETP.GT.U32.AND P0, PT, R6, 0x727fffff, PT ;  /* 0x727fffff0600780c */ /* 0x000fda0003f04070 */
[----:B0-----:R-:W-:Y:S05]  /*4220*/  @!P0 BRA `(.L_x_94) ;  /* 0x0000000000108947 */ /* 0x001fea0003800000 */
[----:B------:R-:W-:-:S07]  /*4230*/  MOV R10, 0x4250 ;  /* 0x00004250000a7802 */ /* 0x000fce0000000f00 */
[----:B-1---5:R-:W-:Y:S05]  /*4240*/  CALL.REL.NOINC `($__internal_0_$__cuda_sm20_sqrt_rn_f32_slowpath) ;  /* 0x0000003800487944 */ /* 0x022fea0003c00000 */
[----:B------:R-:W-:Y:S01]  /*4250*/  MOV R23, R14 ;  /* 0x0000000e00177202 */ /* 0x000fe20000000f00 */
[----:B------:R-:W-:Y:S06]  /*4260*/  BRA `(.L_x_95) ;  /* 0x0000000000107947 */ /* 0x000fec0003800000 */
.L_x_94:
[C---:B-1----:R-:W-:Y:S01]  /*4270*/  FMUL.FTZ R23, R5.reuse, R4 ;  /* 0x0000000405177220 */ /* 0x042fe20000410000 */
[----:B------:R-:W-:-:S03]  /*4280*/  FMUL.FTZ R5, R5, 0.5 ;  /* 0x3f00000005057820 */ /* 0x000fc60000410000 */
[----:B------:R-:W-:-:S04]  /*4290*/  FFMA R4, -R23, R23, R4 ;  /* 0x0000001717047223 */ /* 0x000fc80000000104 */
[----:B------:R-:W-:-:S07]  /*42a0*/  FFMA R23, R4, R5, R23 ;  /* 0x0000000504177223 */ /* 0x000fce0000000017 */
.L_x_95:
[----:B------:R-:W-:Y:S05]  /*42b0*/  BSYNC.RECONVERGENT B0 ;  /* 0x0000000000007941 */ /* 0x000fea0003800200 */
.L_x_93:
        /* <DEDUP_REMOVED lines=14> */
.L_x_97:
[----:B------:R-:W-:Y:S05]  /*43a0*/  BSYNC.RECONVERGENT B3 ;  /* 0x0000000000037941 */ /* 0x000fea0003800200 */
.L_x_96:
        /* <DEDUP_REMOVED lines=9> */
.L_x_99:
[C---:B-1----:R-:W-:Y:S01]  /*4440*/  FMUL.FTZ R27, R5.reuse, R4 ;  /* 0x00000004051b7220 */ /* 0x042fe20000410000 */
[----:B------:R-:W-:-:S03]  /*4450*/  FMUL.FTZ R5, R5, 0.5 ;  /* 0x3f00000005057820 */ /* 0x000fc60000410000 */
[----:B------:R-:W-:-:S04]  /*4460*/  FFMA R4, -R27, R27, R4 ;  /* 0x0000001b1b047223 */ /* 0x000fc80000000104 */
[----:B------:R-:W-:-:S07]  /*4470*/  FFMA R27, R4, R5, R27 ;  /* 0x00000005041b7223 */ /* 0x000fce000000001b */
.L_x_100:
[----:B------:R-:W-:Y:S05]  /*4480*/  BSYNC.RECONVERGENT B0 ;  /* 0x0000000000007941 */ /* 0x000fea0003800200 */
.L_x_98:
[----:B------:R-:W-:Y:S01]  /*4490*/  IADD3 R4, PT, PT, R3, -0x1, RZ ;  /* 0xffffffff03047810 */ /* 0x000fe20007ffe0ff */
[----:B------:R-:W-:Y:S01]  /*44a0*/  BSSY.RECONVERGENT B3, `(.L_x_101) ;  /* 0x0000116000037945 */ /* 0x000fe20003800200 */
[----:B------:R-:W-:Y:S01]  /*44b0*/  FSETP.GT.AND P0, PT, R27, RZ, PT ;  /* 0x000000ff1b00720b */ /* 0x000fe20003f04000 */
[----:B------:R-:W-:Y:S01]  /*44c0*/  HFMA2 R35, -RZ, RZ, 0, 0 ;  /* 0x00000000ff237431 */ /* 0x000fe200000001ff */
[----:B------:R-:W-:Y:S02]  /*44d0*/  ISETP.GE.U32.AND P2, PT, R4, 0x7, PT ;  /* 0x000000070400780c */ /* 0x000fe40003f46070 */
[----:B------:R-:W-:Y:S02]  /*44e0*/  CS2R R36, SRZ ;  /* 0x0000000000247805 */ /* 0x000fe4000001ff00 */
[----:B------:R-:W-:Y:S02]  /*44f0*/  FSETP.GT.AND P1, PT, R23, RZ, PT ;  /* 0x000000ff1700720b */ /* 0x000fe40003f24000 */
[----:B------:R-:W-:-:S02]  /*4500*/  LOP3.LUT R22, R3, 0x7, RZ, 0xc0, !PT ;  /* 0x0000000703167812 */ /* 0x000fc400078ec0ff */
[----:B------:R-:W-:Y:S02]  /*4510*/  FSEL R27, R27, 1, P0 ;  /* 0x3f8000001b1b7808 */ /* 0x000fe40000000000 */
[----:B------:R-:W-:-:S03]  /*4520*/  FSEL R23, R23, 1, P1 ;  /* 0x3f80000017177808 */ /* 0x000fc60000800000 */
[----:B------:R-:W-:Y:S05]  /*4530*/  @!P2 BRA `(.L_x_102) ;  /* 0x000000100030a947 */ /* 0x000fea0003800000 */
[----:B------:R-:W-:Y:S02]  /*4540*/  LOP3.LUT R35, R3, 0x7ffffff8, RZ, 0xc0, !PT ;  /* 0x7ffffff803237812 */ /* 0x000fe400078ec0ff */
[C---:B------:R-:W-:Y:S02]  /*4550*/  IADD3 R28, PT, PT, R1.reuse, 0x10, RZ ;  /* 0x00000010011c7810 */ /* 0x040fe40007ffe0ff */
[C---:B------:R-:W-:Y:S02]  /*4560*/  IADD3 R30, PT, PT, R1.reuse, 0x12d0, RZ ;  /* 0x000012d0011e7810 */ /* 0x040fe40007ffe0ff */
[----:B------:R-:W-:Y:S02]  /*4570*/  IADD3 R33, PT, PT, R1, 0x970, RZ ;  /* 0x0000097001217810 */ /* 0x000fe40007ffe0ff */
[----:B------:R-:W-:Y:S02]  /*4580*/  MOV R36, RZ ;  /* 0x000000ff00247202 */ /* 0x000fe40000000f00 */
[----:B------:R-:W-:-:S07]  /*4590*/  IADD3 R34, PT, PT, -R35, RZ, RZ ;  /* 0x000000ff23227210 */ /* 0x000fce0007ffe1ff */
.L_x_135:
[----:B------:R-:W2:Y:S01]  /*45a0*/  LDL.128 R8, [R33+-0x10] ;  /* 0xfffff00021087983 */ /* 0x000ea20000100c00 */
[----:B------:R-:W0:Y:S01]  /*45b0*/  MUFU.RCP R4, R27 ;  /* 0x0000001b00047308 */ /* 0x000e220000001000 */
[----:B------:R-:W-:Y:S01]  /*45c0*/  BSSY.RECONVERGENT B4, `(.L_x_103) ;  /* 0x000000d000047945 */ /* 0x000fe20003800200 */
[----:B0-----:R-:W-:-:S04]  /*45d0*/  FFMA R5, -R27, R4, 1 ;  /* 0x3f8000001b057423 */ /* 0x001fc80000000104 */
[----:B------:R-:W-:Y:S01]  /*45e0*/  FFMA R4, R4, R5, R4 ;  /* 0x0000000504047223 */ /* 0x000fe20000000004 */
[----:B--2---:R-:W-:-:S04]  /*45f0*/  FADD R19, R8, -R21 ;  /* 0x8000001508137221 */ /* 0x004fc80000000000 */
[----:B------:R-:W0:Y:S01]  /*4600*/  FCHK P0, R19, R27 ;  /* 0x0000001b13007302 */ /* 0x000e220000000000 */
[----:B------:R-:W-:-:S04]  /*4610*/  FFMA R5, R19, R4, RZ ;  /* 0x0000000413057223 */ /* 0x000fc800000000ff */
[----:B------:R-:W-:-:S04]  /*4620*/  FFMA R38, -R27, R5, R19 ;  /* 0x000000051b267223 */ /* 0x000fc80000000113 */
[----:B------:R-:W-:Y:S01]  /*4630*/  FFMA R38, R4, R38, R5 ;  /* 0x0000002604267223 */ /* 0x000fe20000000005 */
[----:B0-----:R-:W-:Y:S06]  /*4640*/  @!P0 BRA `(.L_x_104) ;  /* 0x0000000000108947 */ /* 0x001fec0003800000 */
[----:B------:R-:W-:Y:S02]  /*4650*/  MOV R32, R27 ;  /* 0x0000001b00207202 */ /* 0x000fe40000000f00 */
[----:B------:R-:W-:-:S07]  /*4660*/  MOV R18, 0x4680 ;  /* 0x0000468000127802 */ /* 0x000fce0000000f00 */
[----:B-----5:R-:W-:Y:S05]  /*4670*/  CALL.REL.NOINC `($__internal_1_$__cuda_sm3x_div_rn_noftz_f32_slowpath) ;  /* 0x0000003400987944 */ /* 0x020fea0003c00000 */
[----:B------:R-:W-:-:S07]  /*4680*/  MOV R38, R8 ;  /* 0x0000000800267202 */ /* 0x000fce0000000f00 */
.L_x_104:
[----:B------:R-:W-:Y:S05]  /*4690*/  BSYNC.RECONVERGENT B4 ;  /* 0x0000000000047941 */ /* 0x000fea0003800200 */
.L_x_103:
        /* <DEDUP_REMOVED lines=15> */
.L_x_106:
[----:B------:R-:W-:Y:S05]  /*4790*/  BSYNC.RECONVERGENT B4 ;  /* 0x0000000000047941 */ /* 0x000fea0003800200 */
.L_x_105:
[----:B------:R-:W2:Y:S01]  /*47a0*/  LDL.128 R4, [R28+-0x10] ;  /* 0xfffff0001c047983 */ /* 0x000ea20000100c00 */
[----:B------:R-:W0:Y:S01]  /*47b0*/  MUFU.RCP R8, R27 ;  /* 0x0000001b00087308 */ /* 0x000e220000001000 */
[----:B------:R-:W-:Y:S01]  /*47c0*/  BSSY.RECONVERGENT B4, `(.L_x_107) ;  /* 0x000000f000047945 */ /* 0x000fe20003800200 */
[----:B0-----:R-:W-:-:S04]  /*47d0*/  FFMA R19, -R27, R8, 1 ;  /* 0x3f8000001b137423 */ /* 0x001fc80000000108 */
[----:B------:R-:W-:Y:S01]  /*47e0*/  FFMA R8, R8, R19, R8 ;  /* 0x0000001308087223 */ /* 0x000fe20000000008 */
[----:B------:R-:W-:-:S04]  /*47f0*/  FADD R19, R9, -R21 ;  /* 0x8000001509137221 */ /* 0x000fc80000000000 */
[----:B------:R-:W0:Y:S01]  /*4800*/  FCHK P0, R19, R27 ;  /* 0x0000001b13007302 */ /* 0x000e220000000000 */
[----:B------:R-:W-:-:S04]  /*4810*/  FFMA R9, R8, R19, RZ ;  /* 0x0000001308097223 */ /* 0x000fc800000000ff */
[----:B------:R-:W-:-:S04]  /*4820*/  FFMA R12, -R27, R9, R19 ;  /* 0x000000091b0c7223 */ /* 0x000fc80000000113 */
[----:B------:R-:W-:Y:S01]  /*4830*/  FFMA R9, R8, R12, R9 ;  /* 0x0000000c08097223 */ /* 0x000fe20000000009 */
[C---:B--2---:R-:W-:Y:S01]  /*4840*/  FFMA R38, R4.reuse, R38, R37 ;  /* 0x0000002604267223 */ /* 0x044fe20000000025 */
[----:B------:R-:W-:Y:S01]  /*4850*/  FFMA R4, R4, R17, R36 ;  /* 0x0000001104047223 */ /* 0x000fe20000000024 */
[----:B0-----:R-:W-:Y:S06]  /*4860*/  @!P0 BRA `(.L_x_108) ;  /* 0x0000000000108947 */ /* 0x001fec0003800000 */
[----:B------:R-:W-:Y:S02]  /*4870*/  MOV R32, R27 ;  /* 0x0000001b00207202 */ /* 0x000fe40000000f00 */
[----:B------:R-:W-:-:S07]  /*4880*/  MOV R18, 0x48a0 ;  /* 0x000048a000127802 */ /* 0x000fce0000000f00 */
[----:B-----5:R-:W-:Y:S05]  /*4890*/  CALL.REL.NOINC `($__internal_1_$__cuda_sm3x_div_rn_noftz_f32_slowpath) ;  /* 0x0000003400107944 */ /* 0x020fea0003c00000 */
[----:B------:R-:W-:-:S07]  /*48a0*/  MOV R9, R8 ;  /* 0x0000000800097202 */ /* 0x000fce0000000f00 */
.L_x_108:
[----:B------:R-:W-:Y:S05]  /*48b0*/  BSYNC.RECONVERGENT B4 ;  /* 0x0000000000047941 */ /* 0x000fea0003800200 */
.L_x_107:
[----:B------:R-:W0:Y:S01]  /*48c0*/  MUFU.RCP R8, R23 ;  /* 0x0000001700087308 */ /* 0x000e220000001000 */
[----:B------:R-:W-:Y:S01]  /*48d0*/  FADD R19, R13, -R20 ;  /* 0x800000140d137221 */ /* 0x000fe20000000000 */
[----:B------:R-:W-:Y:S06]  /*48e0*/  BSSY.RECONVERGENT B4, `(.L_x_109) ;  /* 0x000000b000047945 */ /* 0x000fec0003800200 */
        /* <DEDUP_REMOVED lines=8> */
[----:B------:R-:W-:-:S07]  /*4970*/  MOV R18, 0x4990 ;  /* 0x0000499000127802 */ /* 0x000fce0000000f00 */
[----:B-----5:R-:W-:Y:S05]  /*4980*/  CALL.REL.NOINC `($__internal_1_$__cuda_sm3x_div_rn_noftz_f32_slowpath) ;  /* 0x0000003000d47944 */ /* 0x020fea0003c00000 */
.L_x_110:
[----:B------:R-:W-:Y:S05]  /*4990*/  BSYNC.RECONVERGENT B4 ;  /* 0x0000000000047941 */ /* 0x000fea0003800200 */
.L_x_109:
[----:B------:R-:W0:Y:S01]  /*49a0*/  MUFU.RCP R36, R27 ;  /* 0x0000001b00247308 */ /* 0x000e220000001000 */
[----:B------:R-:W-:Y:S01]  /*49b0*/  FADD R19, R10, -R21 ;  /* 0x800000150a137221 */ /* 0x000fe20000000000 */
[----:B------:R-:W-:Y:S01]  /*49c0*/  BSSY.RECONVERGENT B4, `(.L_x_111) ;  /* 0x000000e000047945 */ /* 0x000fe20003800200 */
[C---:B------:R-:W-:Y:S01]  /*49d0*/  FFMA R9, R5.reuse, R9, R38 ;  /* 0x0000000905097223 */ /* 0x040fe20000000026 */
[----:B------:R-:W-:-:S04]  /*49e0*/  FFMA R4, R5, R8, R4 ;  /* 0x0000000805047223 */ /* 0x000fc80000000004 */
        /* <DEDUP_REMOVED lines=10> */
[----:B------:R-:W-:-:S07]  /*4a90*/  MOV R36, R8 ;  /* 0x0000000800247202 */ /* 0x000fce0000000f00 */
.L_x_112:
[----:B------:R-:W-:Y:S05]  /*4aa0*/  BSYNC.RECONVERGENT B4 ;  /* 0x0000000000047941 */ /* 0x000fea0003800200 */
.L_x_111:
        /* <DEDUP_REMOVED lines=13> */
.L_x_114:
[----:B------:R-:W-:Y:S05]  /*4b80*/  BSYNC.RECONVERGENT B4 ;  /* 0x0000000000047941 */ /* 0x000fea0003800200 */
.L_x_113:
        /* <DEDUP_REMOVED lines=16> */
.L_x_116:
[----:B------:R-:W-:Y:S05]  /*4c90*/  BSYNC.RECONVERGENT B4 ;  /* 0x0000000000047941 */ /* 0x000fea0003800200 */
.L_x_115:
        /* <DEDUP_REMOVED lines=14> */
.L_x_118:
[----:B------:R-:W-:Y:S05]  /*4d80*/  BSYNC.RECONVERGENT B4 ;  /* 0x0000000000047941 */ /* 0x000fea0003800200 */
.L_x_117:
[----:B------:R-:W2:Y:S01]  /*4d90*/  LDL.128 R8, [R33] ;  /* 0x0000000021087983 */ /* 0x000ea20000100c00 */
[----:B------:R-:W0:Y:S01]  /*4da0*/  MUFU.RCP R38, R27 ;  /* 0x0000001b00267308 */ /* 0x000e220000001000 */
[----:B------:R-:W-:Y:S01]  /*4db0*/  BSSY.RECONVERGENT B4, `(.L_x_119) ;  /* 0x000000f000047945 */ /* 0x000fe20003800200 */
[C---:B------:R-:W-:Y:S01]  /*4dc0*/  FFMA R36, R7.reuse, R4, R36 ;  /* 0x0000000407247223 */ /* 0x040fe20000000024 */
[----:B------:R-:W-:Y:S01]  /*4dd0*/  FFMA R37, R7, R6, R37 ;  /* 0x0000000607257223 */ /* 0x000fe20000000025 */
        /* <DEDUP_REMOVED lines=12> */
.L_x_120:
[----:B------:R-:W-:Y:S05]  /*4ea0*/  BSYNC.RECONVERGENT B4 ;  /* 0x0000000000047941 */ /* 0x000fea0003800200 */
.L_x_119:
[----:B------:R-:W2:Y:S01]  /*4eb0*/  LDL.128 R4, [R30] ;  /* 0x000000001e047983 */ /* 0x000ea20000100c00 */
[----:B------:R-:W0:Y:S01]  /*4ec0*/  MUFU.RCP R8, R23 ;  /* 0x0000001700087308 */ /* 0x000e220000001000 */
[----:B------:R-:W-:Y:S01]  /*4ed0*/  BSSY.RECONVERGENT B4, `(.L_x_121) ;  /* 0x000000c000047945 */ /* 0x000fe20003800200 */
[----:B0-----:R-:W-:Y:S01]  /*4ee0*/  FFMA R13, -R23, R8, 1 ;  /* 0x3f800000170d7423 */ /* 0x001fe20000000108 */
[----:B--2---:R-:W-:-:S03]  /*4ef0*/  FADD R19, R4, -R20 ;  /* 0x8000001404137221 */ /* 0x004fc60000000000 */
[----:B------:R-:W-:Y:S02]  /*4f00*/  FFMA R4, R8, R13, R8 ;  /* 0x0000000d08047223 */ /* 0x000fe40000000008 */
[----:B------:R-:W0:Y:S02]  /*4f10*/  FCHK P0, R19, R23 ;  /* 0x0000001713007302 */ /* 0x000e240000000000 */
[----:B------:R-:W-:-:S04]  /*4f20*/  FFMA R8, R4, R19, RZ ;  /* 0x0000001304087223 */ /* 0x000fc800000000ff */
[----:B------:R-:W-:-:S04]  /*4f30*/  FFMA R13, -R23, R8, R19 ;  /* 0x00000008170d7223 */ /* 0x000fc80000000113 */
[----:B------:R-:W-:Y:S01]  /*4f40*/  FFMA R8, R4, R13, R8 ;  /* 0x0000000d04087223 */ /* 0x000fe20000000008 */
[----:B0-----:R-:W-:Y:S06]  /*4f50*/  @!P0 BRA `(.L_x_122) ;  /* 0x00000000000c8947 */ /* 0x001fec0003800000 */
[----:B------:R-:W-:Y:S02]  /*4f60*/  MOV R32, R23 ;  /* 0x0000001700207202 */ /* 0x000fe40000000f00 */
[----:B------:R-:W-:-:S07]  /*4f70*/  MOV R18, 0x4f90 ;  /* 0x00004f9000127802 */ /* 0x000fce0000000f00 */
[----:B-----5:R-:W-:Y:S05]  /*4f80*/  CALL.REL.NOINC `($__internal_1_$__cuda_sm3x_div_rn_noftz_f32_slowpath) ;  /* 0x0000002c00547944 */ /* 0x020fea0003c00000 */
.L_x_122:
[----:B------:R-:W-:Y:S05]  /*4f90*/  BSYNC.RECONVERGENT B4 ;  /* 0x0000000000047941 */ /* 0x000fea0003800200 */
.L_x_121:
[----:B------:R-:W2:Y:S01]  /*4fa0*/  LDL.128 R12, [R28] ;  /* 0x000000001c0c7983 */ /* 0x000ea20000100c00 */
        /* <DEDUP_REMOVED lines=9> */
[C---:B--2---:R-:W-:Y:S01]  /*5040*/  FFMA R36, R12.reuse, R38, R36 ;  /* 0x000000260c247223 */ /* 0x044fe20000000024 */
[----:B------:R-:W-:Y:S01]  /*5050*/  FFMA R37, R12, R8, R37 ;  /* 0x000000080c257223 */ /* 0x000fe20000000025 */
[----:B-1----:R-:W-:Y:S06]  /*5060*/  @!P0 BRA `(.L_x_124) ;  /* 0x0000000000108947 */ /* 0x002fec0003800000 */
[----:B------:R-:W-:Y:S02]  /*5070*/  MOV R32, R27 ;  /* 0x0000001b00207202 */ /* 0x000fe40000000f00 */
[----:B------:R-:W-:-:S07]  /*5080*/  MOV R18, 0x50a0 ;  /* 0x000050a000127802 */ /* 0x000fce0000000f00 */
[----:B-----5:R-:W-:Y:S05]  /*5090*/  CALL.REL.NOINC `($__internal_1_$__cuda_sm3x_div_rn_noftz_f32_slowpath) ;  /* 0x0000002c00107944 */ /* 0x020fea0003c00000 */
[----:B------:R-:W-:-:S07]  /*50a0*/  MOV R4, R8 ;  /* 0x0000000800047202 */ /* 0x000fce0000000f00 */
.L_x_124:
[----:B------:R-:W-:Y:S05]  /*50b0*/  BSYNC.RECONVERGENT B4 ;  /* 0x0000000000047941 */ /* 0x000fea0003800200 */
.L_x_123:
        /* <DEDUP_REMOVED lines=13> */
.L_x_126:
[----:B------:R-:W-:Y:S05]  /*5190*/  BSYNC.RECONVERGENT B4 ;  /* 0x0000000000047941 */ /* 0x000fea0003800200 */
.L_x_125:
        /* <DEDUP_REMOVED lines=16> */
.L_x_128:
[----:B------:R-:W-:Y:S05]  /*52a0*/  BSYNC.RECONVERGENT B4 ;  /* 0x0000000000047941 */ /* 0x000fea0003800200 */
.L_x_127:
        /* <DEDUP_REMOVED lines=13> */
.L_x_130:
[----:B------:R-:W-:Y:S05]  /*5380*/  BSYNC.RECONVERGENT B4 ;  /* 0x0000000000047941 */ /* 0x000fea0003800200 */
.L_x_129:
        /* <DEDUP_REMOVED lines=16> */
.L_x_132:
[----:B------:R-:W-:Y:S05]  /*5490*/  BSYNC.RECONVERGENT B4 ;  /* 0x0000000000047941 */ /* 0x000fea0003800200 */
.L_x_131:
        /* <DEDUP_REMOVED lines=13> */
.L_x_134:
[----:B------:R-:W-:Y:S05]  /*5570*/  BSYNC.RECONVERGENT B4 ;  /* 0x0000000000047941 */ /* 0x000fea0003800200 */
.L_x_133:
[----:B------:R-:W-:Y:S01]  /*5580*/  IADD3 R34, PT, PT, R34, 0x8, RZ ;  /* 0x0000000822227810 */ /* 0x000fe20007ffe0ff */
[C---:B------:R-:W-:Y:S01]  /*5590*/  FFMA R37, R15.reuse, R37, R4 ;  /* 0x000000250f257223 */ /* 0x040fe20000000004 */
[----:B------:R-:W-:Y:S01]  /*55a0*/  FFMA R36, R15, R8, R14 ;  /* 0x000000080f247223 */ /* 0x000fe2000000000e */
[----:B------:R-:W-:Y:S02]  /*55b0*/  IADD3 R28, PT, PT, R28, 0x20, RZ ;  /* 0x000000201c1c7810 */ /* 0x000fe40007ffe0ff */
[----:B------:R-:W-:Y:S02]  /*55c0*/  ISETP.NE.AND P0, PT, R34, RZ, PT ;  /* 0x000000ff2200720c */ /* 0x000fe40003f05270 */
[----:B------:R-:W-:Y:S02]  /*55d0*/  IADD3 R30, PT, PT, R30, 0x20, RZ ;  /* 0x000000201e1e7810 */ /* 0x000fe40007ffe0ff */
[----:B------:R-:W-:-:S09]  /*55e0*/  IADD3 R33, PT, PT, R33, 0x20, RZ ;  /* 0x0000002021217810 */ /* 0x000fd20007ffe0ff */
[----:B------:R-:W-:Y:S05]  /*55f0*/  @P0 BRA `(.L_x_135) ;  /* 0xffffffec00e80947 */ /* 0x000fea000383ffff */
.L_x_102:
[----:B------:R-:W-:Y:S05]  /*5600*/  BSYNC.RECONVERGENT B3 ;  /* 0x0000000000037941 */ /* 0x000fea0003800200 */
.L_x_101:
[----:B------:R-:W-:-:S13]  /*5610*/  ISETP.NE.AND P0, PT, R22, RZ, PT ;  /* 0x000000ff1600720c */ /* 0x000fda0003f05270 */
[----:B------:R-:W-:Y:S05]  /*5620*/  @!P0 BRA `(.L_x_90) ;  /* 0x0000001000288947 */ /* 0x000fea0003800000 */
[----:B------:R-:W-:Y:S01]  /*5630*/  ISETP.GE.U32.AND P0, PT, R22, 0x4, PT ;  /* 0x000000041600780c */ /* 0x000fe20003f06070 */
[----:B------:R-:W-:Y:S01]  /*5640*/  BSSY.RECONVERGENT B3, `(.L_x_136) ;  /* 0x0000092000037945 */ /* 0x000fe20003800200 */
[----:B------:R-:W-:-:S11]  /*5650*/  LOP3.LUT R4, R3, 0x3, RZ, 0xc0, !PT ;  /* 0x0000000303047812 */ /* 0x000fd600078ec0ff */
[----:B------:R-:W-:Y:S05]  /*5660*/  @!P0 BRA `(.L_x_137) ;  /* 0x00000008003c8947 */ /* 0x000fea0003800000 */
[----:B------:R-:W-:-:S05]  /*5670*/  LEA R6, R35, UR18, 0x2 ;  /* 0x0000001223067c11 */ /* 0x000fca000f8e10ff */
[----:B------:R-:W2:Y:S01]  /*5680*/  LDL R8, [R6+0x960] ;  /* 0x0009600006087983 */ /* 0x000ea20000100800 */
        /* <DEDUP_REMOVED lines=14> */
.L_x_139:
[----:B------:R-:W-:Y:S05]  /*5770*/  BSYNC.RECONVERGENT B4 ;  /* 0x0000000000047941 */ /* 0x000fea0003800200 */
.L_x_138:
[----:B------:R-:W-:-:S05]  /*5780*/  LEA R5, R35, UR18, 0x2 ;  /* 0x0000001223057c11 */ /* 0x000fca000f8e10ff */
[----:B------:R-:W2:Y:S01]  /*5790*/  LDL R7, [R5+0x12c0] ;  /* 0x0012c00005077983 */ /* 0x000ea20000100800 */
        /* <DEDUP_REMOVED lines=14> */
.L_x_141:
[----:B------:R-:W-:Y:S05]  /*5880*/  BSYNC.RECONVERGENT B4 ;  /* 0x0000000000047941 */ /* 0x000fea0003800200 */
.L_x_140:
[----:B------:R-:W2:Y:S01]  /*5890*/  LDL R8, [R6+0x964] ;  /* 0x0009640006087983 */ /* 0x000ea20000100800 */
[----:B------:R-:W-:-:S05]  /*58a0*/  LEA R7, R35, UR18, 0x2 ;  /* 0x0000001223077c11 */ /* 0x000fca000f8e10ff */
[----:B------:R-:W3:Y:S01]  /*58b0*/  LDL R10, [R7] ;  /* 0x00000000070a7983 */ /* 0x000ee20000100800 */
[----:B------:R-:W0:Y:S01]  /*58c0*/  MUFU.RCP R12, R27 ;  /* 0x0000001b000c7308 */ /* 0x000e220000001000 */
[----:B------:R-:W-:Y:S01]  /*58d0*/  BSSY.RECONVERGENT B4, `(.L_x_142) ;  /* 0x000000f000047945 */ /* 0x000fe20003800200 */
[----:B0-----:R-:W-:Y:S01]  /*58e0*/  FFMA R13, -R27, R12, 1 ;  /* 0x3f8000001b0d7423 */ /* 0x001fe2000000010c */
[----:B--2---:R-:W-:-:S03]  /*58f0*/  FADD R19, R8, -R21 ;  /* 0x8000001508137221 */ /* 0x004fc60000000000 */
[----:B------:R-:W-:Y:S02]  /*5900*/  FFMA R8, R12, R13, R12 ;  /* 0x0000000d0c087223 */ /* 0x000fe4000000000c */
[----:B------:R-:W0:Y:S02]  /*5910*/  FCHK P0, R19, R27 ;  /* 0x0000001b13007302 */ /* 0x000e240000000000 */
[----:B------:R-:W-:Y:S01]  /*5920*/  FFMA R13, R8, R19, RZ ;  /* 0x00000013080d7223 */ /* 0x000fe200000000ff */
[C---:B---3--:R-:W-:Y:S01]  /*5930*/  FFMA R37, R10.reuse, R9, R37 ;  /* 0x000000090a257223 */ /* 0x048fe20000000025 */
[----:B------:R-:W-:Y:S02]  /*5940*/  FFMA R36, R10, R11, R36 ;  /* 0x0000000b0a247223 */ /* 0x000fe40000000024 */
[----:B------:R-:W-:-:S04]  /*5950*/  FFMA R12, -R27, R13, R19 ;  /* 0x0000000d1b0c7223 */ /* 0x000fc80000000113 */
[----:B------:R-:W-:Y:S01]  /*5960*/  FFMA R9, R8, R12, R13 ;  /* 0x0000000c08097223 */ /* 0x000fe2000000000d */
[----:B0-----:R-:W-:Y:S06]  /*5970*/  @!P0 BRA `(.L_x_143) ;  /* 0x0000000000108947 */ /* 0x001fec0003800000 */
[----:B------:R-:W-:Y:S02]  /*5980*/  MOV R32, R27 ;  /* 0x0000001b00207202 */ /* 0x000fe40000000f00 */
[----:B------:R-:W-:-:S07]  /*5990*/  MOV R18, 0x59b0 ;  /* 0x000059b000127802 */ /* 0x000fce0000000f00 */
[----:B-----5:R-:W-:Y:S05]  /*59a0*/  CALL.REL.NOINC `($__internal_1_$__cuda_sm3x_div_rn_noftz_f32_slowpath) ;  /* 0x0000002000cc7944 */ /* 0x020fea0003c00000 */
[----:B------:R-:W-:-:S07]  /*59b0*/  MOV R9, R8 ;  /* 0x0000000800097202 */ /* 0x000fce0000000f00 */
.L_x_143:
[----:B------:R-:W-:Y:S05]  /*59c0*/  BSYNC.RECONVERGENT B4 ;  /* 0x0000000000047941 */ /* 0x000fea0003800200 */
.L_x_142:
        /* <DEDUP_REMOVED lines=15> */
.L_x_145:
[----:B------:R-:W-:Y:S05]  /*5ac0*/  BSYNC.RECONVERGENT B4 ;  /* 0x0000000000047941 */ /* 0x000fea0003800200 */
.L_x_144:
[----:B------:R-:W2:Y:S04]  /*5ad0*/  LDL R8, [R6+0x968] ;  /* 0x0009680006087983 */ /* 0x000ea80000100800 */
[----:B------:R-:W3:Y:S01]  /*5ae0*/  LDL R10, [R7+0x4] ;  /* 0x00000400070a7983 */ /* 0x000ee20000100800 */
        /* <DEDUP_REMOVED lines=16> */
.L_x_147:
[----:B------:R-:W-:Y:S05]  /*5bf0*/  BSYNC.RECONVERGENT B4 ;  /* 0x0000000000047941 */ /* 0x000fea0003800200 */
.L_x_146:
        /* <DEDUP_REMOVED lines=15> */
.L_x_149:
[----:B------:R-:W-:Y:S05]  /*5cf0*/  BSYNC.RECONVERGENT B4 ;  /* 0x0000000000047941 */ /* 0x000fea0003800200 */
.L_x_148:
[----:B------:R-:W2:Y:S04]  /*5d00*/  LDL R6, [R6+0x96c] ;  /* 0x00096c0006067983 */ /* 0x000ea80000100800 */
[----:B------:R-:W3:Y:S01]  /*5d10*/  LDL R10, [R7+0x8] ;  /* 0x00000800070a7983 */ /* 0x000ee20000100800 */
[----:B------:R-:W0:Y:S01]  /*5d20*/  MUFU.RCP R8, R27 ;  /* 0x0000001b00087308 */ /* 0x000e220000001000 */
[----:B------:R-:W-:Y:S01]  /*5d30*/  BSSY.RECONVERGENT B4, `(.L_x_150) ;  /* 0x000000f000047945 */ /* 0x000fe20003800200 */
[----:B0-----:R-:W-:-:S04]  /*5d40*/  FFMA R13, -R27, R8, 1 ;  /* 0x3f8000001b0d7423 */ /* 0x001fc80000000108 */
[----:B------:R-:W-:Y:S01]  /*5d50*/  FFMA R8, R8, R13, R8 ;  /* 0x0000000d08087223 */ /* 0x000fe20000000008 */
[----:B--2---:R-:W-:-:S04]  /*5d60*/  FADD R19, R6, -R21 ;  /* 0x8000001506137221 */ /* 0x004fc80000000000 */
[----:B------:R-:W0:Y:S01]  /*5d70*/  FCHK P0, R19, R27 ;  /* 0x0000001b13007302 */ /* 0x000e220000000000 */
        /* <DEDUP_REMOVED lines=10> */
.L_x_151:
[----:B------:R-:W-:Y:S05]  /*5e20*/  BSYNC.RECONVERGENT B4 ;  /* 0x0000000000047941 */ /* 0x000fea0003800200 */
.L_x_150:
        /* <DEDUP_REMOVED lines=14> */
.L_x_153:
[----:B------:R-:W-:Y:S05]  /*5f10*/  BSYNC.RECONVERGENT B4 ;  /* 0x0000000000047941 */ /* 0x000fea0003800200 */
.L_x_152:
[----:B------:R-:W2:Y:S01]  /*5f20*/  LDL R7, [R7+0xc] ;  /* 0x00000c0007077983 */ /* 0x000ea20000100800 */
[----:B------:R-:W-:Y:S01]  /*5f30*/  IADD3 R35, PT, PT, R35, 0x4, RZ ;  /* 0x0000000423237810 */ /* 0x000fe20007ffe0ff */
[C---:B--2---:R-:W-:Y:S01]  /*5f40*/  FFMA R37, R7.reuse, R6, R37 ;  /* 0x0000000607257223 */ /* 0x044fe20000000025 */
[----:B------:R-:W-:-:S07]  /*5f50*/  FFMA R36, R7, R8, R36 ;  /* 0x0000000807247223 */ /* 0x000fce0000000024 */
.L_x_137:
[----:B------:R-:W-:Y:S05]  /*5f60*/  BSYNC.RECONVERGENT B3 ;  /* 0x0000000000037941 */ /* 0x000fea0003800200 */
.L_x_136:
[----:B------:R-:W-:-:S13]  /*5f70*/  ISETP.NE.AND P0, PT, R4, RZ, PT ;  /* 0x000000ff0400720c */ /* 0x000fda0003f05270 */
[----:B------:R-:W-:Y:S05]  /*5f80*/  @!P0 BRA `(.L_x_90) ;  /* 0x0000000400d08947 */ /* 0x000fea0003800000 */
[----:B------:R-:W-:Y:S01]  /*5f90*/  ISETP.NE.AND P0, PT, R4, 0x1, PT ;  /* 0x000000010400780c */ /* 0x000fe20003f05270 */
[----:B------:R-:W-:-:S12]  /*5fa0*/  BSSY.RECONVERGENT B3, `(.L_x_154) ;  /* 0x000004a000037945 */ /* 0x000fd80003800200 */
[----:B------:R-:W-:Y:S05]  /*5fb0*/  @!P0 BRA `(.L_x_155) ;  /* 0x0000000400208947 */ /* 0x000fea0003800000 */
        /* <DEDUP_REMOVED lines=16> */
.L_x_157:
[----:B------:R-:W-:Y:S05]  /*60c0*/  BSYNC.RECONVERGENT B4 ;  /* 0x0000000000047941 */ /* 0x000fea0003800200 */
.L_x_156:
        /* <DEDUP_REMOVED lines=15> */
.L_x_159:
[----:B------:R-:W-:Y:S05]  /*61c0*/  BSYNC.RECONVERGENT B4 ;  /* 0x0000000000047941 */ /* 0x000fea0003800200 */
.L_x_158:
[----:B------:R0:W2:Y:S02]  /*61d0*/  LDL R10, [R4+0x964] ;  /* 0x00096400040a7983 */ /* 0x0000a40000100800 */
[----:B0-----:R-:W-:-:S05]  /*61e0*/  LEA R4, R35, UR18, 0x2 ;  /* 0x0000001223047c11 */ /* 0x001fca000f8e10ff */
[----:B------:R-:W3:Y:S01]  /*61f0*/  LDL R9, [R4] ;  /* 0x0000000004097983 */ /* 0x000ee20000100800 */
[----:B------:R-:W0:Y:S01]  /*6200*/  MUFU.RCP R12, R27 ;  /* 0x0000001b000c7308 */ /* 0x000e220000001000 */
[----:B------:R-:W-:Y:S01]  /*6210*/  BSSY.RECONVERGENT B4, `(.L_x_160) ;  /* 0x000000f000047945 */ /* 0x000fe20003800200 */
[----:B0-----:R-:W-:-:S04]  /*6220*/  FFMA R7, -R27, R12, 1 ;  /* 0x3f8000001b077423 */ /* 0x001fc8000000010c */
[----:B------:R-:W-:Y:S01]  /*6230*/  FFMA R7, R12, R7, R12 ;  /* 0x000000070c077223 */ /* 0x000fe2000000000c */
[----:B--2---:R-:W-:-:S04]  /*6240*/  FADD R19, R10, -R21 ;  /* 0x800000150a137221 */ /* 0x004fc80000000000 */
[----:B------:R-:W0:Y:S01]  /*6250*/  FCHK P0, R19, R27 ;  /* 0x0000001b13007302 */ /* 0x000e220000000000 */
[----:B------:R-:W-:-:S04]  /*6260*/  FFMA R10, R7, R19, RZ ;  /* 0x00000013070a7223 */ /* 0x000fc800000000ff */
[----:B------:R-:W-:Y:S01]  /*6270*/  FFMA R11, -R27, R10, R19 ;  /* 0x0000000a1b0b7223 */ /* 0x000fe20000000113 */
[C---:B---3--:R-:W-:Y:S01]  /*6280*/  FFMA R6, R9.reuse, R6, R37 ;  /* 0x0000000609067223 */ /* 0x048fe20000000025 */
[----:B------:R-:W-:Y:S02]  /*6290*/  FFMA R36, R9, R8, R36 ;  /* 0x0000000809247223 */ /* 0x000fe40000000024 */
[----:B------:R-:W-:Y:S01]  /*62a0*/  FFMA R37, R7, R11, R10 ;  /* 0x0000000b07257223 */ /* 0x000fe2000000000a */
[----:B0-----:R-:W-:Y:S06]  /*62b0*/  @!P0 BRA `(.L_x_161) ;  /* 0x0000000000108947 */ /* 0x001fec0003800000 */
[----:B------:R-:W-:Y:S02]  /*62c0*/  MOV R32, R27 ;  /* 0x0000001b00207202 */ /* 0x000fe40000000f00 */
[----:B------:R-:W-:-:S07]  /*62d0*/  MOV R18, 0x62f0 ;  /* 0x000062f000127802 */ /* 0x000fce0000000f00 */
[----:B-----5:R-:W-:Y:S05]  /*62e0*/  CALL.REL.NOINC `($__internal_1_$__cuda_sm3x_div_rn_noftz_f32_slowpath) ;  /* 0x00000018007c7944 */ /* 0x020fea0003c00000 */
[----:B------:R-:W-:-:S07]  /*62f0*/  MOV R37, R8 ;  /* 0x0000000800257202 */ /* 0x000fce0000000f00 */
.L_x_161:
[----:B------:R-:W-:Y:S05]  /*6300*/  BSYNC.RECONVERGENT B4 ;  /* 0x0000000000047941 */ /* 0x000fea0003800200 */
.L_x_160:
        /* <DEDUP_REMOVED lines=14> */
.L_x_163:
[----:B------:R-:W-:Y:S05]  /*63f0*/  BSYNC.RECONVERGENT B4 ;  /* 0x0000000000047941 */ /* 0x000fea0003800200 */
.L_x_162:
[----:B------:R-:W2:Y:S01]  /*6400*/  LDL R5, [R4+0x4] ;  /* 0x0000040004057983 */ /* 0x000ea20000100800 */
[----:B------:R-:W-:Y:S01]  /*6410*/  IADD3 R35, PT, PT, R35, 0x2, RZ ;  /* 0x0000000223237810 */ /* 0x000fe20007ffe0ff */
[C---:B--2---:R-:W-:Y:S01]  /*6420*/  FFMA R37, R5.reuse, R37, R6 ;  /* 0x0000002505257223 */ /* 0x044fe20000000006 */
[----:B------:R-:W-:-:S07]  /*6430*/  FFMA R36, R5, R8, R36 ;  /* 0x0000000805247223 */ /* 0x000fce0000000024 */
.L_x_155:
[----:B------:R-:W-:Y:S05]  /*6440*/  BSYNC.RECONVERGENT B3 ;  /* 0x0000000000037941 */ /* 0x000fea0003800200 */
.L_x_154:
[----:B------:R-:W-:-:S04]  /*6450*/  LOP3.LUT R4, R3, 0x1, RZ, 0xc0, !PT ;  /* 0x0000000103047812 */ /* 0x000fc800078ec0ff */
[----:B------:R-:W-:-:S13]  /*6460*/  ISETP.NE.U32.AND P0, PT, R4, 0x1, PT ;  /* 0x000000010400780c */ /* 0x000fda0003f05070 */
[----:B------:R-:W-:Y:S05]  /*6470*/  @P0 BRA `(.L_x_90) ;  /* 0x0000000000940947 */ /* 0x000fea0003800000 */
        /* <DEDUP_REMOVED lines=16> */
.L_x_165:
[----:B------:R-:W-:Y:S05]  /*6580*/  BSYNC.RECONVERGENT B3 ;  /* 0x0000000000037941 */ /* 0x000fea0003800200 */
.L_x_164:
        /* <DEDUP_REMOVED lines=15> */
.L_x_167:
[----:B------:R-:W-:Y:S05]  /*6680*/  BSYNC.RECONVERGENT B3 ;  /* 0x0000000000037941 */ /* 0x000fea0003800200 */
.L_x_166:
[----:B------:R-:W-:-:S06]  /*6690*/  LEA R5, R35, UR18, 0x2 ;  /* 0x0000001223057c11 */ /* 0x000fcc000f8e10ff */
[----:B------:R-:W2:Y:S02]  /*66a0*/  LDL R5, [R5] ;  /* 0x0000000005057983 */ /* 0x000ea40000100800 */
[C---:B--2---:R-:W-:Y:S01]  /*66b0*/  FFMA R37, R5.reuse, R4, R37 ;  /* 0x0000000405257223 */ /* 0x044fe20000000025 */
[----:B------:R-:W-:-:S07]  /*66c0*/  FFMA R36, R5, R8, R36 ;  /* 0x0000000805247223 */ /* 0x000fce0000000024 */
.L_x_90:
[----:B------:R-:W-:Y:S05]  /*66d0*/  BSYNC.RECONVERGENT B2 ;  /* 0x0000000000027941 */ /* 0x000fea0003800200 */
.L_x_89:
[----:B------:R-:W0:Y:S01]  /*66e0*/  MUFU.RCP R28, R29 ;  /* 0x0000001d001c7308 */ /* 0x000e220000001000 */
[----:B------:R-:W-:Y:S01]  /*66f0*/  BSSY.RECONVERGENT B2, `(.L_x_168) ;  /* 0x000000e000027945 */ /* 0x000fe20003800200 */
[----:B------:R-:W-:-:S06]  /*6700*/  ISETP.GE.AND P1, PT, R3, 0x1, PT ;  /* 0x000000010300780c */ /* 0x000fcc0003f26270 */
        /* <DEDUP_REMOVED lines=12> */
.L_x_169:
[----:B------:R-:W-:Y:S05]  /*67d0*/  BSYNC.RECONVERGENT B2 ;  /* 0x0000000000027941 */ /* 0x000fea0003800200 */
.L_x_168:
        /* <DEDUP_REMOVED lines=14> */
.L_x_171:
[----:B------:R-:W-:Y:S05]  /*68c0*/  BSYNC.RECONVERGENT B2 ;  /* 0x0000000000027941 */ /* 0x000fea0003800200 */
.L_x_170:
[----:B------:R-:W-:Y:S01]  /*68d0*/  BSSY.RECONVERGENT B0, `(.L_x_172) ;  /* 0x00000df000007945 */ /* 0x000fe20003800200 */
[----:B------:R-:W-:Y:S01]  /*68e0*/  HFMA2 R30, -RZ, RZ, 0, 0 ;  /* 0x00000000ff1e7431 */ /* 0x000fe200000001ff */
[----:B------:R-:W-:Y:S02]  /*68f0*/  CS2R R32, SRZ ;  /* 0x0000000000207805 */ /* 0x000fe4000001ff00 */
[----:B------:R-:W-:Y:S01]  /*6900*/  MOV R29, RZ ;  /* 0x000000ff001d7202 */ /* 0x000fe20000000f00 */
[----:B------:R-:W-:Y:S06]  /*6910*/  @!P1 BRA `(.L_x_173) ;  /* 0x0000000c00689947 */ /* 0x000fec0003800000 */
[C---:B------:R-:W-:Y:S01]  /*6920*/  IADD3 R4, PT, PT, R3.reuse, -0x1, RZ ;  /* 0xffffffff03047810 */ /* 0x040fe20007ffe0ff */
[----:B------:R-:W-:Y:S01]  /*6930*/  BSSY.RECONVERGENT B1, `(.L_x_174) ;  /* 0x000006e000017945 */ /* 0x000fe20003800200 */
[----:B------:R-:W-:Y:S02]  /*6940*/  LOP3.LUT R34, R3, 0x7, RZ, 0xc0, !PT ;  /* 0x0000000703227812 */ /* 0x000fe400078ec0ff */
[----:B------:R-:W-:Y:S02]  /*6950*/  CS2R R32, SRZ ;  /* 0x0000000000207805 */ /* 0x000fe4000001ff00 */
[----:B------:R-:W-:Y:S02]  /*6960*/  ISETP.GE.U32.AND P0, PT, R4, 0x7, PT ;  /* 0x000000070400780c */ /* 0x000fe40003f06070 */
[----:B------:R-:W-:Y:S02]  /*6970*/  CS2R R30, SRZ ;  /* 0x00000000001e7805 */ /* 0x000fe4000001ff00 */
[----:B------:R-:W-:-:S02]  /*6980*/  ISETP.NE.AND P1, PT, R34, RZ, PT ;  /* 0x000000ff2200720c */ /* 0x000fc40003f25270 */
[----:B------:R-:W-:-:S07]  /*6990*/  MOV R29, RZ ;  /* 0x000000ff001d7202 */ /* 0x000fce0000000f00 */
[----:B------:R-:W-:Y:S05]  /*69a0*/  @!P0 BRA `(.L_x_175) ;  /* 0x0000000400988947 */ /* 0x000fea0003800000 */
[----:B------:R-:W-:Y:S01]  /*69b0*/  LOP3.LUT R31, R3, 0x7ffffff8, RZ, 0xc0, !PT ;  /* 0x7ffffff8031f7812 */ /* 0x000fe200078ec0ff */
[----:B------:R-:W-:Y:S01]  /*69c0*/  HFMA2 R33, -RZ, RZ, 0, 0 ;  /* 0x00000000ff217431 */ /* 0x000fe200000001ff */
[C---:B------:R-:W-:Y:S02]  /*69d0*/  IADD3 R35, PT, PT, R1.reuse, 0x2ef0, RZ ;  /* 0x00002ef001237810 */ /* 0x040fe40007ffe0ff */
[C---:B------:R-:W-:Y:S02]  /*69e0*/  IADD3 R36, PT, PT, R1.reuse, 0x2590, RZ ;  /* 0x0000259001247810 */ /* 0x040fe40007ffe0ff */
[C---:B------:R-:W-:Y:S02]  /*69f0*/  IADD3 R37, PT, PT, R1.reuse, 0x970, RZ ;  /* 0x0000097001257810 */ /* 0x040fe40007ffe0ff */
[----:B------:R-:W-:Y:S02]  /*6a00*/  IADD3 R38, PT, PT, R1, 0x1c30, RZ ;  /* 0x00001c3001267810 */ /* 0x000fe40007ffe0ff */
[----:B------:R-:W-:-:S07]  /*6a10*/  IADD3 R39, PT, PT, -R31, RZ, RZ ;  /* 0x000000ff1f277210 */ /* 0x000fce0007ffe1ff */
.L_x_176:
[----:B------:R-:W2:Y:S04]  /*6a20*/  LDL.128 R8, [R36+-0x10] ;  /* 0xfffff00024087983 */ /* 0x000ea80000100c00 */
[----:B------:R-:W3:Y:S04]  /*6a30*/  LDL.128 R20, [R38+-0x10] ;  /* 0xfffff00026147983 */ /* 0x000ee80000100c00 */
[----:B------:R-:W4:Y:S04]  /*6a40*/  LDL.128 R12, [R37+-0x10] ;  /* 0xfffff000250c7983 */ /* 0x000f280000100c00 */
[----:B------:R-:W4:Y:S01]  /*6a50*/  LDL.128 R4, [R35+-0x10] ;  /* 0xfffff00023047983 */ /* 0x000f220000100c00 */
[----:B--2--5:R-:W-:-:S02]  /*6a60*/  IADD3 R8, PT, PT, R24, R8, RZ ;  /* 0x0000000818087210 */ /* 0x024fc40007ffe0ff */
[----:B------:R-:W-:Y:S02]  /*6a70*/  IADD3 R9, PT, PT, R24, R9, RZ ;  /* 0x0000000918097210 */ /* 0x000fe40007ffe0ff */
[----:B------:R-:W-:Y:S02]  /*6a80*/  I2FP.F32.S32 R8, R8 ;  /* 0x0000000800087245 */ /* 0x000fe40000201400 */
[----:B------:R-:W-:Y:S02]  /*6a90*/  I2FP.F32.S32 R9, R9 ;  /* 0x0000000900097245 */ /* 0x000fe40000201400 */
[----:B---3--:R-:W-:Y:S01]  /*6aa0*/  IADD3 R20, PT, PT, R25, R20, RZ ;  /* 0x0000001419147210 */ /* 0x008fe20007ffe0ff */
[----:B----4-:R-:W-:Y:S01]  /*6ab0*/  FFMA R8, R12, R8, R29 ;  /* 0x000000080c087223 */ /* 0x010fe2000000001d */
[----:B------:R-:W-:-:S03]  /*6ac0*/  IADD3 R4, PT, PT, R0, R4, RZ ;  /* 0x0000000400047210 */ /* 0x000fc60007ffe0ff */
[----:B------:R-:W-:Y:S01]  /*6ad0*/  FFMA R9, R13, R9, R8 ;  /* 0x000000090d097223 */ /* 0x000fe20000000008 */
[----:B------:R-:W-:Y:S02]  /*6ae0*/  I2FP.F32.S32 R17, R20 ;  /* 0x0000001400117245 */ /* 0x000fe40000201400 */
[----:B------:R-:W-:Y:S02]  /*6af0*/  I2FP.F32.S32 R8, R4 ;  /* 0x0000000400087245 */ /* 0x000fe40000201400 */
[----:B------:R-:W-:Y:S01]  /*6b00*/  IADD3 R10, PT, PT, R24, R10, RZ ;  /* 0x0000000a180a7210 */ /* 0x000fe20007ffe0ff */
[----:B------:R-:W-:Y:S01]  /*6b10*/  FFMA R32, R17, R12, R32 ;  /* 0x0000000c11207223 */ /* 0x000fe20000000020 */
[----:B------:R-:W-:Y:S01]  /*6b20*/  IADD3 R21, PT, PT, R25, R21, RZ ;  /* 0x0000001519157210 */ /* 0x000fe20007ffe0ff */
[C---:B------:R-:W-:Y:S01]  /*6b30*/  FADD R30, R12.reuse, R30 ;  /* 0x0000001e0c1e7221 */ /* 0x040fe20000000000 */
[----:B------:R-:W-:Y:S01]  /*6b40*/  FFMA R12, R12, R8, R33 ;  /* 0x000000080c0c7223 */ /* 0x000fe20000000021 */
[----:B------:R-:W-:-:S02]  /*6b50*/  I2FP.F32.S32 R8, R10 ;  /* 0x0000000a00087245 */ /* 0x000fc40000201400 */
[----:B------:R-:W-:Y:S02]  /*6b60*/  IADD3 R5, PT, PT, R0, R5, RZ ;  /* 0x0000000500057210 */ /* 0x000fe40007ffe0ff */
[----:B------:R-:W-:Y:S02]  /*6b70*/  I2FP.F32.S32 R17, R21 ;  /* 0x0000001500117245 */ /* 0x000fe40000201400 */
[----:B------:R-:W-:Y:S01]  /*6b80*/  IADD3 R22, PT, PT, R25, R22, RZ ;  /* 0x0000001619167210 */ /* 0x000fe20007ffe0ff */
[----:B------:R-:W-:Y:S01]  /*6b90*/  FFMA R8, R14, R8, R9 ;  /* 0x000000080e087223 */ /* 0x000fe20000000009 */
[----:B------:R-:W-:Y:S02]  /*6ba0*/  I2FP.F32.S32 R10, R5 ;  /* 0x00000005000a7245 */ /* 0x000fe40000201400 */
[----:B------:R-:W-:Y:S01]  /*6bb0*/  IADD3 R6, PT, PT, R0, R6, RZ ;  /* 0x0000000600067210 */ /* 0x000fe20007ffe0ff */
[----:B------:R-:W-:Y:S01]  /*6bc0*/  FFMA R17, R13, R17, R32 ;  /* 0x000000110d117223 */ /* 0x000fe20000000020 */
[----:B------:R-:W-:-:S02]  /*6bd0*/  I2FP.F32.S32 R22, R22 ;  /* 0x0000001600167245 */ /* 0x000fc40000201400 */
[----:B------:R-:W-:Y:S01]  /*6be0*/  IADD3 R9, PT, PT, R25, R23, RZ ;  /* 0x0000001719097210 */ /* 0x000fe20007ffe0ff */
[C---:B------:R-:W-:Y:S01]  /*6bf0*/  FADD R5, R13.reuse, R30 ;  /* 0x0000001e0d057221 */ /* 0x040fe20000000000 */
[----:B------:R-:W-:Y:S01]  /*6c00*/  I2FP.F32.S32 R6, R6 ;  /* 0x0000000600067245 */ /* 0x000fe20000201400 */
[----:B------:R-:W-:Y:S01]  /*6c10*/  FFMA R13, R13, R10, R12 ;  /* 0x0000000a0d0d7223 */ /* 0x000fe2000000000c */
[----:B------:R-:W-:Y:S01]  /*6c20*/  I2FP.F32.S32 R9, R9 ;  /* 0x0000000900097245 */ /* 0x000fe20000201400 */
[C---:B------:R-:W-:Y:S02]  /*6c30*/  FFMA R4, R14.reuse, R22, R17 ;  /* 0x000000160e047223 */ /* 0x040fe40000000011 */
[----:B------:R-:W-:Y:S01]  /*6c40*/  FFMA R10, R14, R6, R13 ;  /* 0x000000060e0a7223 */ /* 0x000fe2000000000d */
[----:B------:R-:W-:Y:S01]  /*6c50*/  IADD3 R11, PT, PT, R24, R11, RZ ;  /* 0x0000000b180b7210 */ /* 0x000fe20007ffe0ff */
[----:B------:R-:W-:Y:S01]  /*6c60*/  FFMA R13, R15, R9, R4 ;  /* 0x000000090f0d7223 */ /* 0x000fe20000000004 */
[----:B------:R-:W-:Y:S01]  /*6c70*/  IADD3 R9, PT, PT, R0, R7, RZ ;  /* 0x0000000700097210 */ /* 0x000fe20007ffe0ff */
[----:B------:R-:W-:Y:S01]  /*6c80*/  FADD R14, R14, R5 ;  /* 0x000000050e0e7221 */ /* 0x000fe20000000000 */
[----:B------:R-:W-:Y:S01]  /*6c90*/  I2FP.F32.S32 R11, R11 ;  /* 0x0000000b000b7245 */ /* 0x000fe20000201400 */
[----:B------:R-:W2:Y:S01]  /*6ca0*/  LDL.128 R4, [R36] ;  /* 0x0000000024047983 */ /* 0x000ea20000100c00 */
[----:B------:R-:W-:-:S03]  /*6cb0*/  I2FP.F32.S32 R9, R9 ;  /* 0x0000000900097245 */ /* 0x000fc60000201400 */
[C---:B------:R-:W-:Y:S01]  /*6cc0*/  FFMA R29, R15.reuse, R11, R8 ;  /* 0x0000000b0f1d7223 */ /* 0x040fe20000000008 */
[----:B------:R0:W3:Y:S01]  /*6cd0*/  LDL.128 R16, [R38] ;  /* 0x0000000026107983 */ /* 0x0000e20000100c00 */
[----:B------:R-:W-:-:S03]  /*6ce0*/  FFMA R33, R15, R9, R10 ;  /* 0x000000090f217223 */ /* 0x000fc6000000000a */
[----:B------:R-:W4:Y:S04]  /*6cf0*/  LDL.128 R8, [R35] ;  /* 0x0000000023087983 */ /* 0x000f280000100c00 */
[----:B------:R1:W4:Y:S01]  /*6d00*/  LDL.128 R20, [R37] ;  /* 0x0000000025147983 */ /* 0x0003220000100c00 */
[----:B------:R-:W-:Y:S01]  /*6d10*/  IADD3 R39, PT, PT, R39, 0x8, RZ ;  /* 0x0000000827277810 */ /* 0x000fe20007ffe0ff */
[----:B------:R-:W-:-:S03]  /*6d20*/  FADD R15, R15, R14 ;  /* 0x0000000e0f0f7221 */ /* 0x000fc60000000000 */
[----:B------:R-:W-:Y:S02]  /*6d30*/  ISETP.NE.AND P0, PT, R39, RZ, PT ;  /* 0x000000ff2700720c */ /* 0x000fe40003f05270 */
[----:B0-----:R-:W-:Y:S02]  /*6d40*/  IADD3 R38, PT, PT, R38, 0x20, RZ ;  /* 0x0000002026267810 */ /* 0x001fe40007ffe0ff */
[----:B-1----:R-:W-:Y:S02]  /*6d50*/  IADD3 R37, PT, PT, R37, 0x20, RZ ;  /* 0x0000002025257810 */ /* 0x002fe40007ffe0ff */
[----:B------:R-:W-:Y:S02]  /*6d60*/  IADD3 R36, PT, PT, R36, 0x20, RZ ;  /* 0x0000002024247810 */ /* 0x000fe40007ffe0ff */
[----:B------:R-:W-:Y:S02]  /*6d70*/  IADD3 R35, PT, PT, R35, 0x20, RZ ;  /* 0x0000002023237810 */ /* 0x000fe40007ffe0ff */
[----:B--2---:R-:W-:-:S02]  /*6d80*/  IADD3 R4, PT, PT, R24, R4, RZ ;  /* 0x0000000418047210 */ /* 0x004fc40007ffe0ff */
[----:B------:R-:W-:Y:S02]  /*6d90*/  IADD3 R5, PT, PT, R24, R5, RZ ;  /* 0x0000000518057210 */ /* 0x000fe40007ffe0ff */
[----:B------:R-:W-:Y:S02]  /*6da0*/  I2FP.F32.S32 R4, R4 ;  /* 0x0000000400047245 */ /* 0x000fe40000201400 */
[----:B---3--:R-:W-:Y:S02]  /*6db0*/  IADD3 R16, PT, PT, R25, R16, RZ ;  /* 0x0000001019107210 */ /* 0x008fe40007ffe0ff */
[----:B----4-:R-:W-:Y:S02]  /*6dc0*/  IADD3 R8, PT, PT, R0, R8, RZ ;  /* 0x0000000800087210 */ /* 0x010fe40007ffe0ff */
[----:B------:R-:W-:Y:S02]  /*6dd0*/  I2FP.F32.S32 R5, R5 ;  /* 0x0000000500057245 */ /* 0x000fe40000201400 */
[----:B------:R-:W-:Y:S01]  /*6de0*/  IADD3 R6, PT, PT, R24, R6, RZ ;  /* 0x0000000618067210 */ /* 0x000fe20007ffe0ff */
[----:B------:R-:W-:Y:S01]  /*6df0*/  FFMA R4, R20, R4, R29 ;  /* 0x0000000414047223 */ /* 0x000fe2000000001d */
[----:B------:R-:W-:-:S02]  /*6e00*/  I2FP.F32.S32 R16, R16 ;  /* 0x0000001000107245 */ /* 0x000fc40000201400 */
[----:B------:R-:W-:Y:S02]  /*6e10*/  IADD3 R17, PT, PT, R25, R17, RZ ;  /* 0x0000001119117210 */ /* 0x000fe40007ffe0ff */
[----:B------:R-:W-:Y:S02]  /*6e20*/  I2FP.F32.S32 R8, R8 ;  /* 0x0000000800087245 */ /* 0x000fe40000201400 */
[----:B------:R-:W-:Y:S01]  /*6e30*/  IADD3 R9, PT, PT, R0, R9, RZ ;  /* 0x0000000900097210 */ /* 0x000fe20007ffe0ff */
[----:B------:R-:W-:Y:S01]  /*6e40*/  FFMA R5, R21, R5, R4 ;  /* 0x0000000515057223 */ /* 0x000fe20000000004 */
[----:B------:R-:W-:Y:S01]  /*6e50*/  I2FP.F32.S32 R6, R6 ;  /* 0x0000000600067245 */ /* 0x000fe20000201400 */
[----:B------:R-:W-:Y:S01]  /*6e60*/  FFMA R16, R16, R20, R13 ;  /* 0x0000001410107223 */ /* 0x000fe2000000000d */
[----:B------:R-:W-:Y:S01]  /*6e70*/  I2FP.F32.S32 R17, R17 ;  /* 0x0000001100117245 */ /* 0x000fe20000201400 */
[----:B------:R-:W-:Y:S01]  /*6e80*/  FADD R4, R15, R20 ;  /* 0x000000140f047221 */ /* 0x000fe20000000000 */
[----:B------:R-:W-:Y:S01]  /*6e90*/  IADD3 R18, PT, PT, R25, R18, RZ ;  /* 0x0000001219127210 */ /* 0x000fe20007ffe0ff */
[----:B------:R-:W-:Y:S01]  /*6ea0*/  FFMA R8, R20, R8, R33 ;  /* 0x0000000814087223 */ /* 0x000fe20000000021 */
[----:B------:R-:W-:-:S02]  /*6eb0*/  I2FP.F32.S32 R9, R9 ;  /* 0x0000000900097245 */ /* 0x000fc40000201400 */
[----:B------:R-:W-:Y:S01]  /*6ec0*/  IADD3 R10, PT, PT, R0, R10, RZ ;  /* 0x0000000a000a7210 */ /* 0x000fe20007ffe0ff */
[----:B------:R-:W-:Y:S01]  /*6ed0*/  FFMA R6, R22, R6, R5 ;  /* 0x0000000616067223 */ /* 0x000fe20000000005 */
[----:B------:R-:W-:Y:S01]  /*6ee0*/  I2FP.F32.S32 R18, R18 ;  /* 0x0000001200127245 */ /* 0x000fe20000201400 */
[----:B------:R-:W-:Y:S01]  /*6ef0*/  FFMA R17, R21, R17, R16 ;  /* 0x0000001115117223 */ /* 0x000fe20000000010 */
[----:B------:R-:W-:Y:S01]  /*6f00*/  IADD3 R19, PT, PT, R25, R19, RZ ;  /* 0x0000001319137210 */ /* 0x000fe20007ffe0ff */
[C---:B------:R-:W-:Y:S01]  /*6f10*/  FADD R5, R21.reuse, R4 ;  /* 0x0000000415057221 */ /* 0x040fe20000000000 */
[----:B------:R-:W-:Y:S01]  /*6f20*/  IADD3 R7, PT, PT, R24, R7, RZ ;  /* 0x0000000718077210 */ /* 0x000fe20007ffe0ff */
[----:B------:R-:W-:Y:S01]  /*6f30*/  FFMA R9, R21, R9, R8 ;  /* 0x0000000915097223 */ /* 0x000fe20000000008 */
[----:B------:R-:W-:Y:S02]  /*6f40*/  IADD3 R11, PT, PT, R0, R11, RZ ;  /* 0x0000000b000b7210 */ /* 0x000fe40007ffe0ff */
[----:B------:R-:W-:Y:S01]  /*6f50*/  I2FP.F32.S32 R10, R10 ;  /* 0x0000000a000a7245 */ /* 0x000fe20000201400 */
[C---:B------:R-:W-:Y:S01]  /*6f60*/  FFMA R32, R22.reuse, R18, R17 ;  /* 0x0000001216207223 */ /* 0x040fe20000000011 */
[----:B------:R-:W-:Y:S01]  /*6f70*/  I2FP.F32.S32 R19, R19 ;  /* 0x0000001300137245 */ /* 0x000fe20000201400 */
[C---:B------:R-:W-:Y:S01]  /*6f80*/  FADD R30, R22.reuse, R5 ;  /* 0x00000005161e7221 */ /* 0x040fe20000000000 */
[----:B------:R-:W-:Y:S01]  /*6f90*/  I2FP.F32.S32 R7, R7 ;  /* 0x0000000700077245 */ /* 0x000fe20000201400 */
[----:B------:R-:W-:Y:S01]  /*6fa0*/  FFMA R10, R22, R10, R9 ;  /* 0x0000000a160a7223 */ /* 0x000fe20000000009 */
[----:B------:R-:W-:Y:S01]  /*6fb0*/  I2FP.F32.S32 R11, R11 ;  /* 0x0000000b000b7245 */ /* 0x000fe20000201400 */
[C---:B------:R-:W-:Y:S01]  /*6fc0*/  FFMA R32, R23.reuse, R19, R32 ;  /* 0x0000001317207223 */ /* 0x040fe20000000020 */
[C---:B------:R-:W-:Y:S01]  /*6fd0*/  FADD R30, R23.reuse, R30 ;  /* 0x0000001e171e7221 */ /* 0x040fe20000000000 */
[----:B------:R-:W-:-:S02]  /*6fe0*/  FFMA R29, R23, R7, R6 ;  /* 0x00000007171d7223 */ /* 0x000fc40000000006 */
[----:B------:R-:W-:Y:S01]  /*6ff0*/  FFMA R33, R23, R11, R10 ;  /* 0x0000000b17217223 */ /* 0x000fe2000000000a */
[----:B------:R-:W-:Y:S06]  /*7000*/  @P0 BRA `(.L_x_176) ;  /* 0xfffffff800840947 */ /* 0x000fec000383ffff */
.L_x_175:
[----:B------:R-:W-:Y:S05]  /*7010*/  BSYNC.RECONVERGENT B1 ;  /* 0x0000000000017941 */ /* 0x000fea0003800200 */
.L_x_174:
[----:B------:R-:W-:Y:S05]  /*7020*/  @!P1 BRA `(.L_x_173) ;  /* 0x0000000400a49947 */ /* 0x000fea0003800000 */
[----:B------:R-:W-:Y:S01]  /*7030*/  ISETP.GE.U32.AND P0, PT, R34, 0x4, PT ;  /* 0x000000042200780c */ /* 0x000fe20003f06070 */
[----:B------:R-:W-:Y:S01]  /*7040*/  BSSY.RECONVERGENT B1, `(.L_x_177) ;  /* 0x0000036000017945 */ /* 0x000fe20003800200 */
[----:B------:R-:W-:-:S04]  /*7050*/  LOP3.LUT R20, R3, 0x3, RZ, 0xc0, !PT ;  /* 0x0000000303147812 */ /* 0x000fc800078ec0ff */
[----:B------:R-:W-:-:S07]  /*7060*/  ISETP.NE.AND P1, PT, R20, RZ, PT ;  /* 0x000000ff1400720c */ /* 0x000fce0003f25270 */
[----:B------:R-:W-:Y:S06]  /*7070*/  @!P0 BRA `(.L_x_178) ;  /* 0x0000000000c88947 */ /* 0x000fec0003800000 */
[----:B------:R-:W-:-:S05]  /*7080*/  LEA R22, R31, UR18, 0x2 ;  /* 0x000000121f167c11 */ /* 0x000fca000f8e10ff */
[----:B------:R-:W2:Y:S04]  /*7090*/  LDL.64 R4, [R22+0x1c20] ;  /* 0x001c200016047983 */ /* 0x000ea80000100a00 */
[----:B------:R-:W3:Y:S04]  /*70a0*/  LDL.64 R6, [R22+0x2580] ;  /* 0x0025800016067983 */ /* 0x000ee80000100a00 */
[----:B------:R-:W4:Y:S04]  /*70b0*/  LDL.64 R10, [R22+0x2ee0] ;  /* 0x002ee000160a7983 */ /* 0x000f280000100a00 */
[----:B------:R-:W4:Y:S04]  /*70c0*/  LDL.64 R8, [R22+0x960] ;  /* 0x0009600016087983 */ /* 0x000f280000100a00 */
[----:B------:R-:W4:Y:S04]  /*70d0*/  LDL.64 R12, [R22+0x1c28] ;  /* 0x001c2800160c7983 */ /* 0x000f280000100a00 */
[----:B------:R-:W4:Y:S04]  /*70e0*/  LDL.64 R14, [R22+0x2588] ;  /* 0x00258800160e7983 */ /* 0x000f280000100a00 */
[----:B------:R-:W4:Y:S04]  /*70f0*/  LDL.64 R18, [R22+0x2ee8] ;  /* 0x002ee80016127983 */ /* 0x000f280000100a00 */
[----:B------:R-:W4:Y:S01]  /*7100*/  LDL.64 R16, [R22+0x968] ;  /* 0x0009680016107983 */ /* 0x000f220000100a00 */
[----:B------:R-:W-:-:S02]  /*7110*/  IADD3 R31, PT, PT, R31, 0x4, RZ ;  /* 0x000000041f1f7810 */ /* 0x000fc40007ffe0ff */
[C---:B--2--5:R-:W-:Y:S02]  /*7120*/  IADD3 R4, PT, PT, R25.reuse, R4, RZ ;  /* 0x0000000419047210 */ /* 0x064fe40007ffe0ff */
[----:B------:R-:W-:Y:S02]  /*7130*/  IADD3 R21, PT, PT, R25, R5, RZ ;  /* 0x0000000519157210 */ /* 0x000fe40007ffe0ff */
[----:B---3--:R-:W-:Y:S02]  /*7140*/  IADD3 R6, PT, PT, R24, R6, RZ ;  /* 0x0000000618067210 */ /* 0x008fe40007ffe0ff */
[----:B----4-:R-:W-:Y:S02]  /*7150*/  IADD3 R10, PT, PT, R0, R10, RZ ;  /* 0x0000000a000a7210 */ /* 0x010fe40007ffe0ff */
[----:B------:R-:W-:Y:S02]  /*7160*/  I2FP.F32.S32 R5, R4 ;  /* 0x0000000400057245 */ /* 0x000fe40000201400 */
[----:B------:R-:W-:-:S02]  /*7170*/  I2FP.F32.S32 R4, R6 ;  /* 0x0000000600047245 */ /* 0x000fc40000201400 */
[----:B------:R-:W-:Y:S02]  /*7180*/  IADD3 R7, PT, PT, R24, R7, RZ ;  /* 0x0000000718077210 */ /* 0x000fe40007ffe0ff */
[----:B------:R-:W-:Y:S02]  /*7190*/  IADD3 R11, PT, PT, R0, R11, RZ ;  /* 0x0000000b000b7210 */ /* 0x000fe40007ffe0ff */
[----:B------:R-:W-:Y:S01]  /*71a0*/  I2FP.F32.S32 R10, R10 ;  /* 0x0000000a000a7245 */ /* 0x000fe20000201400 */
[----:B------:R-:W-:Y:S01]  /*71b0*/  FFMA R32, R5, R8, R32 ;  /* 0x0000000805207223 */ /* 0x000fe20000000020 */
[----:B------:R-:W-:Y:S01]  /*71c0*/  I2FP.F32.S32 R21, R21 ;  /* 0x0000001500157245 */ /* 0x000fe20000201400 */
[----:B------:R-:W-:Y:S01]  /*71d0*/  FFMA R4, R8, R4, R29 ;  /* 0x0000000408047223 */ /* 0x000fe2000000001d */
[----:B------:R-:W-:Y:S01]  /*71e0*/  IADD3 R12, PT, PT, R25, R12, RZ ;  /* 0x0000000c190c7210 */ /* 0x000fe20007ffe0ff */
[----:B------:R-:W-:Y:S01]  /*71f0*/  FADD R30, R30, R8 ;  /* 0x000000081e1e7221 */ /* 0x000fe20000000000 */
[----:B------:R-:W-:Y:S01]  /*7200*/  IADD3 R14, PT, PT, R24, R14, RZ ;  /* 0x0000000e180e7210 */ /* 0x000fe20007ffe0ff */
[----:B------:R-:W-:Y:S01]  /*7210*/  FFMA R10, R8, R10, R33 ;  /* 0x0000000a080a7223 */ /* 0x000fe20000000021 */
[----:B------:R-:W-:-:S02]  /*7220*/  I2FP.F32.S32 R7, R7 ;  /* 0x0000000700077245 */ /* 0x000fc40000201400 */
[----:B------:R-:W-:Y:S02]  /*7230*/  I2FP.F32.S32 R11, R11 ;  /* 0x0000000b000b7245 */ /* 0x000fe40000201400 */
[----:B------:R-:W-:Y:S01]  /*7240*/  IADD3 R18, PT, PT, R0, R18, RZ ;  /* 0x0000001200127210 */ /* 0x000fe20007ffe0ff */
[-C--:B------:R-:W-:Y:S01]  /*7250*/  FFMA R5, R21, R9.reuse, R32 ;  /* 0x0000000915057223 */ /* 0x080fe20000000020 */
[----:B------:R-:W-:Y:S01]  /*7260*/  I2FP.F32.S32 R12, R12 ;  /* 0x0000000c000c7245 */ /* 0x000fe20000201400 */
[----:B------:R-:W-:Y:S01]  /*7270*/  FFMA R7, R7, R9, R4 ;  /* 0x0000000907077223 */ /* 0x000fe20000000004 */
[----:B------:R-:W-:Y:S01]  /*7280*/  I2FP.F32.S32 R14, R14 ;  /* 0x0000000e000e7245 */ /* 0x000fe20000201400 */
[----:B------:R-:W-:Y:S01]  /*7290*/  FADD R21, R30, R9 ;  /* 0x000000091e157221 */ /* 0x000fe20000000000 */
[----:B------:R-:W-:Y:S01]  /*72a0*/  IADD3 R13, PT, PT, R25, R13, RZ ;  /* 0x0000000d190d7210 */ /* 0x000fe20007ffe0ff */
[----:B------:R-:W-:Y:S01]  /*72b0*/  FFMA R11, R11, R9, R10 ;  /* 0x000000090b0b7223 */ /* 0x000fe2000000000a */
[----:B------:R-:W-:-:S02]  /*72c0*/  IADD3 R15, PT, PT, R24, R15, RZ ;  /* 0x0000000f180f7210 */ /* 0x000fc40007ffe0ff */
[----:B------:R-:W-:Y:S02]  /*72d0*/  IADD3 R19, PT, PT, R0, R19, RZ ;  /* 0x0000001300137210 */ /* 0x000fe40007ffe0ff */
[----:B------:R-:W-:Y:S01]  /*72e0*/  I2FP.F32.S32 R18, R18 ;  /* 0x0000001200127245 */ /* 0x000fe20000201400 */
[----:B------:R-:W-:Y:S01]  /*72f0*/  FFMA R12, R12, R16, R5 ;  /* 0x000000100c0c7223 */ /* 0x000fe20000000005 */
[----:B------:R-:W-:Y:S01]  /*7300*/  I2FP.F32.S32 R13, R13 ;  /* 0x0000000d000d7245 */ /* 0x000fe20000201400 */
[C---:B------:R-:W-:Y:S01]  /*7310*/  FFMA R14, R16.reuse, R14, R7 ;  /* 0x0000000e100e7223 */ /* 0x040fe20000000007 */
[----:B------:R-:W-:Y:S01]  /*7320*/  I2FP.F32.S32 R15, R15 ;  /* 0x0000000f000f7245 */ /* 0x000fe20000201400 */
[----:B------:R-:W-:Y:S01]  /*7330*/  FADD R30, R21, R16 ;  /* 0x00000010151e7221 */ /* 0x000fe20000000000 */
[----:B------:R-:W-:Y:S01]  /*7340*/  I2FP.F32.S32 R19, R19 ;  /* 0x0000001300137245 */ /* 0x000fe20000201400 */
[----:B------:R-:W-:Y:S01]  /*7350*/  FFMA R18, R16, R18, R11 ;  /* 0x0000001210127223 */ /* 0x000fe2000000000b */
[-C--:B------:R-:W-:Y:S01]  /*7360*/  FFMA R32, R13, R17.reuse, R12 ;  /* 0x000000110d207223 */ /* 0x080fe2000000000c */
[-C--:B------:R-:W-:Y:S01]  /*7370*/  FFMA R29, R15, R17.reuse, R14 ;  /* 0x000000110f1d7223 */ /* 0x080fe2000000000e */
[----:B------:R-:W-:Y:S01]  /*7380*/  FADD R30, R30, R17 ;  /* 0x000000111e1e7221 */ /* 0x000fe20000000000 */
[----:B------:R-:W-:-:S07]  /*7390*/  FFMA R33, R19, R17, R18 ;  /* 0x0000001113217223 */ /* 0x000fce0000000012 */
.L_x_178:
[----:B------:R-:W-:Y:S05]  /*73a0*/  BSYNC.RECONVERGENT B1 ;  /* 0x0000000000017941 */ /* 0x000fea0003800200 */
.L_x_177:
[----:B------:R-:W-:Y:S05]  /*73b0*/  @!P1 BRA `(.L_x_173) ;  /* 0x0000000000c09947 */ /* 0x000fea0003800000 */
[----:B------:R-:W-:Y:S01]  /*73c0*/  ISETP.NE.AND P0, PT, R20, 0x1, PT ;  /* 0x000000011400780c */ /* 0x000fe20003f05270 */
[----:B------:R-:W-:Y:S01]  /*73d0*/  BSSY.RECONVERGENT B1, `(.L_x_179) ;  /* 0x000001e000017945 */ /* 0x000fe20003800200 */
[----:B------:R-:W-:-:S04]  /*73e0*/  LOP3.LUT R3, R3, 0x1, RZ, 0xc0, !PT ;  /* 0x0000000103037812 */ /* 0x000fc800078ec0ff */
[----:B------:R-:W-:-:S07]  /*73f0*/  ISETP.NE.U32.AND P1, PT, R3, 0x1, PT ;  /* 0x000000010300780c */ /* 0x000fce0003f25070 */
[----:B------:R-:W-:Y:S06]  /*7400*/  @!P0 BRA `(.L_x_180) ;  /* 0x0000000000688947 */ /* 0x000fec0003800000 */
[----:B------:R-:W-:-:S05]  /*7410*/  LEA R3, R31, UR18, 0x2 ;  /* 0x000000121f037c11 */ /* 0x000fca000f8e10ff */
[----:B------:R-:W2:Y:S04]  /*7420*/  LDL.64 R4, [R3+0x1c20] ;  /* 0x001c200003047983 */ /* 0x000ea80000100a00 */
[----:B------:R-:W3:Y:S04]  /*7430*/  LDL.64 R6, [R3+0x2580] ;  /* 0x0025800003067983 */ /* 0x000ee80000100a00 */
[----:B------:R-:W4:Y:S04]  /*7440*/  LDL.64 R8, [R3+0x2ee0] ;  /* 0x002ee00003087983 */ /* 0x000f280000100a00 */
[----:B------:R-:W4:Y:S01]  /*7450*/  LDL.64 R10, [R3+0x960] ;  /* 0x00096000030a7983 */ /* 0x000f220000100a00 */
[----:B------:R-:W-:-:S02]  /*7460*/  IADD3 R31, PT, PT, R31, 0x2, RZ ;  /* 0x000000021f1f7810 */ /* 0x000fc40007ffe0ff */
[C---:B--2--5:R-:W-:Y:S02]  /*7470*/  IADD3 R4, PT, PT, R25.reuse, R4, RZ ;  /* 0x0000000419047210 */ /* 0x064fe40007ffe0ff */
[----:B------:R-:W-:Y:S02]  /*7480*/  IADD3 R5, PT, PT, R25, R5, RZ ;  /* 0x0000000519057210 */ /* 0x000fe40007ffe0ff */
[----:B---3--:R-:W-:Y:S02]  /*7490*/  IADD3 R6, PT, PT, R24, R6, RZ ;  /* 0x0000000618067210 */ /* 0x008fe40007ffe0ff */
[----:B------:R-:W-:Y:S02]  /*74a0*/  I2FP.F32.S32 R13, R4 ;  /* 0x00000004000d7245 */ /* 0x000fe40000201400 */
[----:B----4-:R-:W-:Y:S02]  /*74b0*/  IADD3 R8, PT, PT, R0, R8, RZ ;  /* 0x0000000800087210 */ /* 0x010fe40007ffe0ff */
[----:B------:R-:W-:-:S02]  /*74c0*/  I2FP.F32.S32 R6, R6 ;  /* 0x0000000600067245 */ /* 0x000fc40000201400 */
[----:B------:R-:W-:Y:S01]  /*74d0*/  IADD3 R7, PT, PT, R24, R7, RZ ;  /* 0x0000000718077210 */ /* 0x000fe20007ffe0ff */
[----:B------:R-:W-:Y:S01]  /*74e0*/  FFMA R32, R13, R10, R32 ;  /* 0x0000000a0d207223 */ /* 0x000fe20000000020 */
[----:B------:R-:W-:Y:S01]  /*74f0*/  IADD3 R9, PT, PT, R0, R9, RZ ;  /* 0x0000000900097210 */ /* 0x000fe20007ffe0ff */
[----:B------:R-:W-:Y:S01]  /*7500*/  FFMA R6, R10, R6, R29 ;  /* 0x000000060a067223 */ /* 0x000fe2000000001d */
[----:B------:R-:W-:Y:S01]  /*7510*/  I2FP.F32.S32 R8, R8 ;  /* 0x0000000800087245 */ /* 0x000fe20000201400 */
[----:B------:R-:W-:Y:S01]  /*7520*/  FADD R30, R30, R10 ;  /* 0x0000000a1e1e7221 */ /* 0x000fe20000000000 */
[----:B------:R-:W-:Y:S02]  /*7530*/  I2FP.F32.S32 R5, R5 ;  /* 0x0000000500057245 */ /* 0x000fe40000201400 */
[----:B------:R-:W-:Y:S01]  /*7540*/  I2FP.F32.S32 R7, R7 ;  /* 0x0000000700077245 */ /* 0x000fe20000201400 */
[----:B------:R-:W-:Y:S01]  /*7550*/  FFMA R8, R10, R8, R33 ;  /* 0x000000080a087223 */ /* 0x000fe20000000021 */
[----:B------:R-:W-:Y:S01]  /*7560*/  I2FP.F32.S32 R9, R9 ;  /* 0x0000000900097245 */ /* 0x000fe20000201400 */
[-C--:B------:R-:W-:Y:S01]  /*7570*/  FFMA R32, R5, R11.reuse, R32 ;  /* 0x0000000b05207223 */ /* 0x080fe20000000020 */
[----:B------:R-:W-:Y:S01]  /*7580*/  FADD R30, R30, R11 ;  /* 0x0000000b1e1e7221 */ /* 0x000fe20000000000 */
[----:B------:R-:W-:-:S02]  /*7590*/  FFMA R29, R7, R11, R6 ;  /* 0x0000000b071d7223 */ /* 0x000fc40000000006 */
[----:B------:R-:W-:-:S07]  /*75a0*/  FFMA R33, R9, R11, R8 ;  /* 0x0000000b09217223 */ /* 0x000fce0000000008 */
.L_x_180:
[----:B------:R-:W-:Y:S05]  /*75b0*/  BSYNC.RECONVERGENT B1 ;  /* 0x0000000000017941 */ /* 0x000fea0003800200 */
.L_x_179:
[----:B------:R-:W-:Y:S05]  /*75c0*/  @P1 BRA `(.L_x_173) ;  /* 0x00000000003c1947 */ /* 0x000fea0003800000 */
[----:B------:R-:W-:-:S05]  /*75d0*/  LEA R31, R31, UR18, 0x2 ;  /* 0x000000121f1f7c11 */ /* 0x000fca000f8e10ff */
[----:B------:R-:W2:Y:S04]  /*75e0*/  LDL R4, [R31+0x1c20] ;  /* 0x001c20001f047983 */ /* 0x000ea80000100800 */
[----:B------:R-:W3:Y:S04]  /*75f0*/  LDL R3, [R31+0x2580] ;  /* 0x002580001f037983 */ /* 0x000ee80000100800 */
[----:B------:R-:W4:Y:S04]  /*7600*/  LDL R7, [R31+0x2ee0] ;  /* 0x002ee0001f077983 */ /* 0x000f280000100800 */
[----:B------:R-:W4:Y:S01]  /*7610*/  LDL R6, [R31+0x960] ;  /* 0x000960001f067983 */ /* 0x000f220000100800 */
[----:B--2--5:R-:W-:-:S02]  /*7620*/  IADD3 R4, PT, PT, R25, R4, RZ ;  /* 0x0000000419047210 */ /* 0x024fc40007ffe0ff */
[----:B---3--:R-:W-:Y:S02]  /*7630*/  IADD3 R5, PT, PT, R24, R3, RZ ;  /* 0x0000000318057210 */ /* 0x008fe40007ffe0ff */
[----:B------:R-:W-:Y:S02]  /*7640*/  I2FP.F32.S32 R3, R4 ;  /* 0x0000000400037245 */ /* 0x000fe40000201400 */
[----:B----4-:R-:W-:Y:S02]  /*7650*/  IADD3 R7, PT, PT, R0, R7, RZ ;  /* 0x0000000700077210 */ /* 0x010fe40007ffe0ff */
[----:B------:R-:W-:Y:S02]  /*7660*/  I2FP.F32.S32 R5, R5 ;  /* 0x0000000500057245 */ /* 0x000fe40000201400 */
[----:B------:R-:W-:Y:S01]  /*7670*/  I2FP.F32.S32 R4, R7 ;  /* 0x0000000700047245 */ /* 0x000fe20000201400 */
[----:B------:R-:W-:Y:S01]  /*7680*/  FFMA R32, R3, R6, R32 ;  /* 0x0000000603207223 */ /* 0x000fe20000000020 */
[----:B------:R-:W-:Y:S01]  /*7690*/  FADD R30, R30, R6 ;  /* 0x000000061e1e7221 */ /* 0x000fe20000000000 */
[----:B------:R-:W-:-:S02]  /*76a0*/  FFMA R29, R6, R5, R29 ;  /* 0x00000005061d7223 */ /* 0x000fc4000000001d */
[----:B------:R-:W-:-:S07]  /*76b0*/  FFMA R33, R6, R4, R33 ;  /* 0x0000000406217223 */ /* 0x000fce0000000021 */
.L_x_173:
[----:B------:R-:W-:Y:S05]  /*76c0*/  BSYNC.RECONVERGENT B0 ;  /* 0x0000000000007941 */ /* 0x000fea0003800200 */
.L_x_172:
[----:B------:R-:W-:Y:S01]  /*76d0*/  FSETP.GT.AND P0, PT, R30, RZ, PT ;  /* 0x000000ff1e00720b */ /* 0x000fe20003f04000 */
[----:B------:R-:W-:-:S12]  /*76e0*/  BSSY.RECONVERGENT B2, `(.L_x_181) ;  /* 0x0000033000027945 */ /* 0x000fd80003800200 */
[----:B------:R-:W-:Y:S05]  /*76f0*/  @!P0 BRA `(.L_x_182) ;  /* 0x0000000000b88947 */ /* 0x000fea0003800000 */
[----:B------:R-:W0:Y:S01]  /*7700*/  MUFU.RCP R3, R30 ;  /* 0x0000001e00037308 */ /* 0x000e220000001000 */
[----:B------:R-:W-:Y:S07]  /*7710*/  BSSY.RECONVERGENT B3, `(.L_x_183) ;  /* 0x000000d000037945 */ /* 0x000fee0003800200 */
        /* <DEDUP_REMOVED lines=8> */
[----:B------:R-:W-:Y:S02]  /*77a0*/  MOV R32, R30 ;  /* 0x0000001e00207202 */ /* 0x000fe40000000f00 */
[----:B------:R-:W-:-:S07]  /*77b0*/  MOV R18, 0x77d0 ;  /* 0x000077d000127802 */ /* 0x000fce0000000f00 */
[----:B-----5:R-:W-:Y:S05]  /*77c0*/  CALL.REL.NOINC `($__internal_1_$__cuda_sm3x_div_rn_noftz_f32_slowpath) ;  /* 0x0000000400447944 */ /* 0x020fea0003c00000 */
[----:B------:R-:W-:-:S07]  /*77d0*/  MOV R3, R8 ;  /* 0x0000000800037202 */ /* 0x000fce0000000f00 */
.L_x_184:
[----:B------:R-:W-:Y:S05]  /*77e0*/  BSYNC.RECONVERGENT B3 ;  /* 0x0000000000037941 */ /* 0x000fea0003800200 */
.L_x_183:
        /* <DEDUP_REMOVED lines=14> */
.L_x_186:
[----:B------:R-:W-:Y:S05]  /*78d0*/  BSYNC.RECONVERGENT B3 ;  /* 0x0000000000037941 */ /* 0x000fea0003800200 */
.L_x_185:
        /* <DEDUP_REMOVED lines=13> */
.L_x_188:
[----:B------:R-:W-:Y:S05]  /*79b0*/  BSYNC.RECONVERGENT B3 ;  /* 0x0000000000037941 */ /* 0x000fea0003800200 */
.L_x_187:
[----:B------:R-:W-:Y:S01]  /*79c0*/  MOV R5, R8 ;  /* 0x0000000800057202 */ /* 0x000fe20000000f00 */
[----:B------:R-:W-:Y:S06]  /*79d0*/  BRA `(.L_x_189) ;  /* 0x00000000000c7947 */ /* 0x000fec0003800000 */
.L_x_182:
[----:B-----5:R0:W1:Y:S08]  /*79e0*/  I2F.U16 R3, R25 ;  /* 0x0000001900037306 */ /* 0x0200700000101000 */
[----:B------:R0:W2:Y:S08]  /*79f0*/  I2F.U16 R4, R24 ;  /* 0x0000001800047306 */ /* 0x0000b00000101000 */
[----:B-1----:R0:W3:Y:S02]  /*7a00*/  I2F.U16 R5, R0 ;  /* 0x0000000000057306 */ /* 0x0020e40000101000 */
.L_x_189:
[----:B------:R-:W-:Y:S05]  /*7a10*/  BSYNC.RECONVERGENT B2 ;  /* 0x0000000000027941 */ /* 0x000fea0003800200 */
.L_x_181:
[----:B------:R-:W0:Y:S01]  /*7a20*/  LDCU.64 UR4, c[0x0][0x3b8] ;  /* 0x00007700ff0477ac */ /* 0x000e220008000a00 */
[----:B------:R-:W1:Y:S08]  /*7a30*/  LDC.64 R6, c[0x0][0x380] ;  /* 0x0000e000ff067b82 */ /* 0x000e700000000a00 */
[----:B------:R-:W4:Y:S08]  /*7a40*/  LDC.64 R8, c[0x0][0x388] ;  /* 0x0000e200ff087b82 */ /* 0x000f300000000a00 */
[----:B------:R-:W2:Y:S01]  /*7a50*/  LDC.64 R10, c[0x0][0x3a8] ;  /* 0x0000ea00ff0a7b82 */ /* 0x000ea20000000a00 */
[----:B0----5:R-:W-:-:S04]  /*7a60*/  IMAD R25, R25, UR4, R24 ;  /* 0x0000000419197c24 */ /* 0x021fc8000f8e0218 */
[----:B------:R-:W-:-:S04]  /*7a70*/  IMAD R25, R25, UR5, R0 ;  /* 0x0000000519197c24 */ /* 0x000fc8000f8e0200 */
[----:B-1----:R-:W-:-:S06]  /*7a80*/  IMAD.WIDE R6, R25, 0x4, R6 ;  /* 0x0000000419067825 */ /* 0x002fcc00078e0206 */
[----:B------:R-:W3:Y:S01]  /*7a90*/  LDG.E.CONSTANT R7, desc[UR14][R6.64] ;  /* 0x0000000e06077981 */ /* 0x000ee2000c1e9900 */
[----:B----4-:R-:W-:-:S06]  /*7aa0*/  IMAD.WIDE R8, R25, 0x4, R8 ;  /* 0x0000000419087825 */ /* 0x010fcc00078e0208 */
[----:B------:R-:W4:Y:S01]  /*7ab0*/  LDG.E.CONSTANT R9, desc[UR14][R8.64] ;  /* 0x0000000e08097981 */ /* 0x000f22000c1e9900 */
[----:B------:R-:W-:-:S05]  /*7ac0*/  SHF.L.U32 R13, R26, 0x3, RZ ;  /* 0x000000031a0d7819 */ /* 0x000fca00000006ff */
[----:B--2---:R-:W-:-:S05]  /*7ad0*/  IMAD.WIDE R10, R13, 0x4, R10 ;  /* 0x000000040d0a7825 */ /* 0x004fca00078e020a */
[----:B------:R-:W-:Y:S04]  /*7ae0*/  STG.E desc[UR14][R10.64], R3 ;  /* 0x000000030a007986 */ /* 0x000fe8000c10190e */
[----:B------:R-:W-:Y:S04]  /*7af0*/  STG.E desc[UR14][R10.64+0x4], R4 ;  /* 0x000004040a007986 */ /* 0x000fe8000c10190e */
[----:B---3--:R-:W-:Y:S04]  /*7b00*/  STG.E desc[UR14][R10.64+0x8], R5 ;  /* 0x000008050a007986 */ /* 0x008fe8000c10190e */
[----:B------:R-:W-:Y:S04]  /*7b10*/  STG.E desc[UR14][R10.64+0xc], R2 ;  /* 0x00000c020a007986 */ /* 0x000fe8000c10190e */
[----:B------:R-:W-:Y:S04]  /*7b20*/  STG.E desc[UR14][R10.64+0x10], R27 ;  /* 0x0000101b0a007986 */ /* 0x000fe8000c10190e */
[----:B------:R-:W-:Y:S04]  /*7b30*/  STG.E desc[UR14][R10.64+0x18], R28 ;  /* 0x0000181c0a007986 */ /* 0x000fe8000c10190e */
[----:B------:R-:W-:Y:S04]  /*7b40*/  STG.E desc[UR14][R10.64+0x1c], R7 ;  /* 0x00001c070a007986 */ /* 0x000fe8000c10190e */
[----:B----4-:R-:W-:Y:S01]  /*7b50*/  STG.E desc[UR14][R10.64+0x14], R9 ;  /* 0x000014090a007986 */ /* 0x010fe2000c10190e */
[----:B------:R-:W-:Y:S05]  /*7b60*/  EXIT ;  /* 0x000000000000794d */ /* 0x000fea0003800000 */
        .weak           $__internal_0_$__cuda_sm20_sqrt_rn_f32_slowpath
        .type           $__internal_0_$__cuda_sm20_sqrt_rn_f32_slowpath,@function
        .size           $__internal_0_$__cuda_sm20_sqrt_rn_f32_slowpath,($__internal_1_$__cuda_sm3x_div_rn_noftz_f32_slowpath - $__internal_0_$__cuda_sm20_sqrt_rn_f32_slowpath)
$__internal_0_$__cuda_sm20_sqrt_rn_f32_slowpath:
[----:B------:R-:W-:-:S13]  /*7b70*/  LOP3.LUT P0, RZ, R4, 0x7fffffff, RZ, 0xc0, !PT ;  /* 0x7fffffff04ff7812 */ /* 0x000fda000780c0ff */
[----:B------:R-:W-:Y:S01]  /*7b80*/  @!P0 MOV R5, R4 ;  /* 0x0000000400058202 */ /* 0x000fe20000000f00 */
[----:B------:R-:W-:Y:S06]  /*7b90*/  @!P0 BRA `(.L_x_190) ;  /* 0x0000000000408947 */ /* 0x000fec0003800000 */
[----:B------:R-:W-:-:S13]  /*7ba0*/  FSETP.GEU.FTZ.AND P0, PT, R4, RZ, PT ;  /* 0x000000ff0400720b */ /* 0x000fda0003f1e000 */
[----:B------:R-:W-:Y:S01]  /*7bb0*/  @!P0 MOV R5, 0x7fffffff ;  /* 0x7fffffff00058802 */ /* 0x000fe20000000f00 */
[----:B------:R-:W-:Y:S06]  /*7bc0*/  @!P0 BRA `(.L_x_190) ;  /* 0x0000000000348947 */ /* 0x000fec0003800000 */
[----:B------:R-:W-:-:S13]  /*7bd0*/  FSETP.GTU.FTZ.AND P0, PT, |R4|, +INF , PT ;  /* 0x7f8000000400780b */ /* 0x000fda0003f1c200 */
[----:B------:R-:W-:Y:S01]  /*7be0*/  @P0 FADD.FTZ R5, R4, 1 ;  /* 0x3f80000004050421 */ /* 0x000fe20000010000 */
[----:B------:R-:W-:Y:S06]  /*7bf0*/  @P0 BRA `(.L_x_190) ;  /* 0x0000000000280947 */ /* 0x000fec0003800000 */
[----:B------:R-:W-:-:S13]  /*7c00*/  FSETP.NEU.FTZ.AND P0, PT, |R4|, +INF , PT ;  /* 0x7f8000000400780b */ /* 0x000fda0003f1d200 */
[----:B------:R-:W-:-:S04]  /*7c10*/  @P0 FFMA R6, R4, 1.84467440737095516160e+19, RZ ;  /* 0x5f80000004060823 */ /* 0x000fc800000000ff */
[----:B------:R-:W0:Y:S02]  /*7c20*/  @P0 MUFU.RSQ R5, R6 ;  /* 0x0000000600050308 */ /* 0x000e240000001400 */
[----:B0-----:R-:W-:Y:S01]  /*7c30*/  @P0 FMUL.FTZ R7, R6, R5 ;  /* 0x0000000506070220 */ /* 0x001fe20000410000 */
[----:B------:R-:W-:Y:S01]  /*7c40*/  @P0 FMUL.FTZ R9, R5, 0.5 ;  /* 0x3f00000005090820 */ /* 0x000fe20000410000 */
[----:B------:R-:W-:Y:S02]  /*7c50*/  @!P0 MOV R5, R4 ;  /* 0x0000000400058202 */ /* 0x000fe40000000f00 */
[----:B------:R-:W-:-:S04]  /*7c60*/  @P0 FADD.FTZ R8, -R7, -RZ ;  /* 0x800000ff07080221 */ /* 0x000fc80000010100 */
[----:B------:R-:W-:-:S04]  /*7c70*/  @P0 FFMA R8, R7, R8, R6 ;  /* 0x0000000807080223 */ /* 0x000fc80000000006 */
[----:B------:R-:W-:-:S04]  /*7c80*/  @P0 FFMA R8, R8, R9, R7 ;  /* 0x0000000908080223 */ /* 0x000fc80000000007 */
[----:B------:R-:W-:-:S07]  /*7c90*/  @P0 FMUL.FTZ R5, R8, 2.3283064365386962891e-10 ;  /* 0x2f80000008050820 */ /* 0x000fce0000410000 */
.L_x_190:
[----:B------:R-:W-:Y:S01]  /*7ca0*/  MOV R14, R5 ;  /* 0x00000005000e7202 */ /* 0x000fe20000000f00 */
[----:B------:R-:W-:Y:S01]  /*7cb0*/  HFMA2 R5, -RZ, RZ, 0, 0 ;  /* 0x00000000ff057431 */ /* 0x000fe200000001ff */
[----:B------:R-:W-:-:S04]  /*7cc0*/  MOV R4, R10 ;  /* 0x0000000a00047202 */ /* 0x000fc80000000f00 */
[----:B------:R-:W-:Y:S05]  /*7cd0*/  RET.REL.NODEC R4 `(delta_fit_cross_corr) ;  /* 0xffffff8004c87950 */ /* 0x000fea0003c3ffff */
        .weak           $__internal_1_$__cuda_sm3x_div_rn_noftz_f32_slowpath
        .type           $__internal_1_$__cuda_sm3x_div_rn_noftz_f32_slowpath,@function
        .size           $__internal_1_$__cuda_sm3x_div_rn_noftz_f32_slowpath,(.L_x_216 - $__internal_1_$__cuda_sm3x_div_rn_noftz_f32_slowpath)
$__internal_1_$__cuda_sm3x_div_rn_noftz_f32_slowpath:
[----:B------:R-:W-:Y:S01]  /*7ce0*/  SHF.R.U32.HI R12, RZ, 0x17, R32 ;  /* 0x00000017ff0c7819 */ /* 0x000fe20000011620 */
[----:B------:R-:W-:Y:S01]  /*7cf0*/  BSSY.RECONVERGENT B0, `(.L_x_191) ;  /* 0x0000063000007945 */ /* 0x000fe20003800200 */
[----:B------:R-:W-:Y:S02]  /*7d00*/  SHF.R.U32.HI R17, RZ, 0x17, R19 ;  /* 0x00000017ff117819 */ /* 0x000fe40000011613 */
[----:B------:R-:W-:Y:S02]  /*7d10*/  LOP3.LUT R12, R12, 0xff, RZ, 0xc0, !PT ;  /* 0x000000ff0c0c7812 */ /* 0x000fe400078ec0ff */
[----:B------:R-:W-:Y:S02]  /*7d20*/  LOP3.LUT R17, R17, 0xff, RZ, 0xc0, !PT ;  /* 0x000000ff11117812 */ /* 0x000fe400078ec0ff */
[----:B------:R-:W-:Y:S02]  /*7d30*/  IADD3 R8, PT, PT, R12, -0x1, RZ ;  /* 0xffffffff0c087810 */ /* 0x000fe40007ffe0ff */
[----:B------:R-:W-:-:S02]  /*7d40*/  IADD3 R16, PT, PT, R17, -0x1, RZ ;  /* 0xffffffff11107810 */ /* 0x000fc40007ffe0ff */
[----:B------:R-:W-:-:S04]  /*7d50*/  ISETP.GT.U32.AND P0, PT, R8, 0xfd, PT ;  /* 0x000000fd0800780c */ /* 0x000fc80003f04070 */
[----:B------:R-:W-:-:S13]  /*7d60*/  ISETP.GT.U32.OR P0, PT, R16, 0xfd, P0 ;  /* 0x000000fd1000780c */ /* 0x000fda0000704470 */
[----:B------:R-:W-:Y:S01]  /*7d70*/  @!P0 MOV R31, RZ ;  /* 0x000000ff001f8202 */ /* 0x000fe20000000f00 */
[----:B------:R-:W-:Y:S06]  /*7d80*/  @!P0 BRA `(.L_x_192) ;  /* 0x00000000005c8947 */ /* 0x000fec0003800000 */
[----:B------:R-:W-:Y:S02]  /*7d90*/  FSETP.GTU.FTZ.AND P0, PT, |R19|, +INF , PT ;  /* 0x7f8000001300780b */ /* 0x000fe40003f1c200 */
[----:B------:R-:W-:-:S04]  /*7da0*/  FSETP.GTU.FTZ.AND P4, PT, |R32|, +INF , PT ;  /* 0x7f8000002000780b */ /* 0x000fc80003f9c200 */
[----:B------:R-:W-:-:S13]  /*7db0*/  PLOP3.LUT P0, PT, P0, P4, PT, 0xf8, 0x8f ;  /* 0x00000000008f781c */ /* 0x000fda0000709f70 */
[----:B------:R-:W-:Y:S05]  /*7dc0*/  @P0 BRA `(.L_x_193) ;  /* 0x0000000400500947 */ /* 0x000fea0003800000 */
[----:B------:R-:W-:-:S13]  /*7dd0*/  LOP3.LUT P0, RZ, R32, 0x7fffffff, R19, 0xc8, !PT ;  /* 0x7fffffff20ff7812 */ /* 0x000fda000780c813 */
[----:B------:R-:W-:Y:S05]  /*7de0*/  @!P0 BRA `(.L_x_194) ;  /* 0x0000000400408947 */ /* 0x000fea0003800000 */
[C---:B------:R-:W-:Y:S02]  /*7df0*/  FSETP.NEU.FTZ.AND P5, PT, |R19|.reuse, +INF , PT ;  /* 0x7f8000001300780b */ /* 0x040fe40003fbd200 */
[----:B------:R-:W-:Y:S02]  /*7e00*/  FSETP.NEU.FTZ.AND P0, PT, |R32|, +INF , PT ;  /* 0x7f8000002000780b */ /* 0x000fe40003f1d200 */
[----:B------:R-:W-:-:S11]  /*7e10*/  FSETP.NEU.FTZ.AND P4, PT, |R19|, +INF , PT ;  /* 0x7f8000001300780b */ /* 0x000fd60003f9d200 */
[----:B------:R-:W-:Y:S05]  /*7e20*/  @!P0 BRA !P5, `(.L_x_194) ;  /* 0x0000000400308947 */ /* 0x000fea0006800000 */
[----:B------:R-:W-:-:S04]  /*7e30*/  LOP3.LUT P5, RZ, R19, 0x7fffffff, RZ, 0xc0, !PT ;  /* 0x7fffffff13ff7812 */ /* 0x000fc800078ac0ff */
[----:B------:R-:W-:-:S13]  /*7e40*/  PLOP3.LUT P5, PT, P0, P5, PT, 0x2f, 0xf2 ;  /* 0x0000000000f2781c */ /* 0x000fda00007aa577 */
[----:B------:R-:W-:Y:S05]  /*7e50*/  @P5 BRA `(.L_x_195) ;  /* 0x00000004001c5947 */ /* 0x000fea0003800000 */
[----:B------:R-:W-:-:S04]  /*7e60*/  LOP3.LUT P0, RZ, R32, 0x7fffffff, RZ, 0xc0, !PT ;  /* 0x7fffffff20ff7812 */ /* 0x000fc8000780c0ff */
[----:B------:R-:W-:-:S13]  /*7e70*/  PLOP3.LUT P0, PT, P4, P0, PT, 0x2f, 0xf2 ;  /* 0x0000000000f2781c */ /* 0x000fda0002700577 */
[----:B------:R-:W-:Y:S05]  /*7e80*/  @P0 BRA `(.L_x_196) ;  /* 0x0000000400040947 */ /* 0x000fea0003800000 */
[----:B------:R-:W-:Y:S02]  /*7e90*/  ISETP.GE.AND P0, PT, R16, RZ, PT ;  /* 0x000000ff1000720c */ /* 0x000fe40003f06270 */
[----:B------:R-:W-:-:S11]  /*7ea0*/  ISETP.GE.AND P4, PT, R8, RZ, PT ;  /* 0x000000ff0800720c */ /* 0x000fd60003f86270 */
[----:B------:R-:W-:Y:S01]  /*7eb0*/  @P0 MOV R31, RZ ;  /* 0x000000ff001f0202 */ /* 0x000fe20000000f00 */
[----:B------:R-:W-:Y:S01]  /*7ec0*/  @!P0 FFMA R19, R19, 1.84467440737095516160e+19, RZ ;  /* 0x5f80000013138823 */ /* 0x000fe200000000ff */
[----:B------:R-:W-:Y:S01]  /*7ed0*/  @!P0 MOV R31, 0xffffffc0 ;  /* 0xffffffc0001f8802 */ /* 0x000fe20000000f00 */
[----:B------:R-:W-:-:S03]  /*7ee0*/  @!P4 FFMA R32, R32, 1.84467440737095516160e+19, RZ ;  /* 0x5f8000002020c823 */ /* 0x000fc600000000ff */
[----:B------:R-:W-:-:S07]  /*7ef0*/  @!P4 IADD3 R31, PT, PT, R31, 0x40, RZ ;  /* 0x000000401f1fc810 */ /* 0x000fce0007ffe0ff */
.L_x_192:
[----:B------:R-:W-:Y:S01]  /*7f00*/  LEA R8, R12, 0xc0800000, 0x17 ;  /* 0xc08000000c087811 */ /* 0x000fe200078eb8ff */
[----:B------:R-:W-:Y:S01]  /*7f10*/  BSSY.RECONVERGENT B1, `(.L_x_197) ;  /* 0x0000036000017945 */ /* 0x000fe20003800200 */
[----:B------:R-:W-:Y:S02]  /*7f20*/  IADD3 R16, PT, PT, R17, -0x7f, RZ ;  /* 0xffffff8111107810 */ /* 0x000fe40007ffe0ff */
[----:B------:R-:W-:-:S04]  /*7f30*/  IADD3 R32, PT, PT, -R8, R32, RZ ;  /* 0x0000002008207210 */ /* 0x000fc80007ffe1ff */
[----:B------:R0:W1:Y:S02]  /*7f40*/  MUFU.RCP R8, R32 ;  /* 0x0000002000087308 */ /* 0x0000640000001000 */
[----:B0-----:R-:W-:-:S04]  /*7f50*/  FADD.FTZ R32, -R32, -RZ ;  /* 0x800000ff20207221 */ /* 0x001fc80000010100 */
[----:B-1----:R-:W-:-:S04]  /*7f60*/  FFMA R17, R8, R32, 1 ;  /* 0x3f80000008117423 */ /* 0x002fc80000000020 */
[----:B------:R-:W-:Y:S01]  /*7f70*/  FFMA R8, R8, R17, R8 ;  /* 0x0000001108087223 */ /* 0x000fe20000000008 */
[C---:B------:R-:W-:Y:S01]  /*7f80*/  IMAD R17, R16.reuse, -0x800000, R19 ;  /* 0xff80000010117824 */ /* 0x040fe200078e0213 */
[----:B------:R-:W-:-:S03]  /*7f90*/  IADD3 R19, PT, PT, R16, 0x7f, -R12 ;  /* 0x0000007f10137810 */ /* 0x000fc60007ffe80c */
[----:B------:R-:W-:Y:S01]  /*7fa0*/  FFMA R12, R17, R8, RZ ;  /* 0x00000008110c7223 */ /* 0x000fe200000000ff */
[----:B------:R-:W-:-:S03]  /*7fb0*/  IADD3 R31, PT, PT, R19, R31, RZ ;  /* 0x0000001f131f7210 */ /* 0x000fc60007ffe0ff */
[----:B------:R-:W-:-:S04]  /*7fc0*/  FFMA R16, R32, R12, R17 ;  /* 0x0000000c20107223 */ /* 0x000fc80000000011 */
[----:B------:R-:W-:-:S04]  /*7fd0*/  FFMA R16, R8, R16, R12 ;  /* 0x0000001008107223 */ /* 0x000fc8000000000c */
[----:B------:R-:W-:-:S04]  /*7fe0*/  FFMA R12, R32, R16, R17 ;  /* 0x00000010200c7223 */ /* 0x000fc80000000011 */
[----:B------:R-:W-:-:S05]  /*7ff0*/  FFMA R17, R8, R12, R16 ;  /* 0x0000000c08117223 */ /* 0x000fca0000000010 */
[----:B------:R-:W-:-:S04]  /*8000*/  SHF.R.U32.HI R19, RZ, 0x17, R17 ;  /* 0x00000017ff137819 */ /* 0x000fc80000011611 */
[----:B------:R-:W-:-:S04]  /*8010*/  LOP3.LUT R19, R19, 0xff, RZ, 0xc0, !PT ;  /* 0x000000ff13137812 */ /* 0x000fc800078ec0ff */
[----:B------:R-:W-:-:S04]  /*8020*/  IADD3 R19, PT, PT, R19, R31, RZ ;  /* 0x0000001f13137210 */ /* 0x000fc80007ffe0ff */
[----:B------:R-:W-:-:S04]  /*8030*/  IADD3 R32, PT, PT, R19, -0x1, RZ ;  /* 0xffffffff13207810 */ /* 0x000fc80007ffe0ff */
[----:B------:R-:W-:-:S13]  /*8040*/  ISETP.GE.U32.AND P0, PT, R32, 0xfe, PT ;  /* 0x000000fe2000780c */ /* 0x000fda0003f06070 */
[----:B------:R-:W-:Y:S05]  /*8050*/  @!P0 BRA `(.L_x_198) ;  /* 0x0000000000808947 */ /* 0x000fea0003800000 */
[----:B------:R-:W-:-:S13]  /*8060*/  ISETP.GT.AND P0, PT, R19, 0xfe, PT ;  /* 0x000000fe1300780c */ /* 0x000fda0003f04270 */
[----:B------:R-:W-:Y:S05]  /*8070*/  @P0 BRA `(.L_x_199) ;  /* 0x00000000006c0947 */ /* 0x000fea0003800000 */
[----:B------:R-:W-:-:S13]  /*8080*/  ISETP.GE.AND P0, PT, R19, 0x1, PT ;  /* 0x000000011300780c */ /* 0x000fda0003f06270 */
[----:B------:R-:W-:Y:S05]  /*8090*/  @P0 BRA `(.L_x_200) ;  /* 0x0000000000740947 */ /* 0x000fea0003800000 */
[----:B------:R-:W-:Y:S02]  /*80a0*/  ISETP.GE.AND P0, PT, R19, -0x18, PT ;  /* 0xffffffe81300780c */ /* 0x000fe40003f06270 */
[----:B------:R-:W-:-:S11]  /*80b0*/  LOP3.LUT R17, R17, 0x80000000, RZ, 0xc0, !PT ;  /* 0x8000000011117812 */ /* 0x000fd600078ec0ff */
[----:B------:R-:W-:Y:S05]  /*80c0*/  @!P0 BRA `(.L_x_200) ;  /* 0x0000000000688947 */ /* 0x000fea0003800000 */
[CCC-:B------:R-:W-:Y:S01]  /*80d0*/  FFMA.RZ R31, R8.reuse, R12.reuse, R16.reuse ;  /* 0x0000000c081f7223 */ /* 0x1c0fe2000000c010 */
[CCC-:B------:R-:W-:Y:S01]  /*80e0*/  FFMA.RP R32, R8.reuse, R12.reuse, R16.reuse ;  /* 0x0000000c08207223 */ /* 0x1c0fe20000008010 */
[----:B------:R-:W-:Y:S01]  /*80f0*/  FFMA.RM R8, R8, R12, R16 ;  /* 0x0000000c08087223 */ /* 0x000fe20000004010 */
[----:B------:R-:W-:Y:S02]  /*8100*/  ISETP.NE.AND P4, PT, R19, RZ, PT ;  /* 0x000000ff1300720c */ /* 0x000fe40003f85270 */
[----:B------:R-:W-:Y:S02]  /*8110*/  LOP3.LUT R31, R31, 0x7fffff, RZ, 0xc0, !PT ;  /* 0x007fffff1f1f7812 */ /* 0x000fe400078ec0ff */
[----:B------:R-:W-:Y:S02]  /*8120*/  FSETP.NEU.FTZ.AND P0, PT, R32, R8, PT ;  /* 0x000000082000720b */ /* 0x000fe40003f1d000 */
[----:B------:R-:W-:Y:S02]  /*8130*/  IADD3 R8, PT, PT, R19, 0x20, RZ ;  /* 0x0000002013087810 */ /* 0x000fe40007ffe0ff */
[----:B------:R-:W-:-:S02]  /*8140*/  LOP3.LUT R31, R31, 0x800000, RZ, 0xfc, !PT ;  /* 0x008000001f1f7812 */ /* 0x000fc400078efcff */
[C---:B------:R-:W-:Y:S02]  /*8150*/  ISETP.NE.AND P5, PT, R19.reuse, RZ, PT ;  /* 0x000000ff1300720c */ /* 0x040fe40003fa5270 */
[----:B------:R-:W-:Y:S02]  /*8160*/  IADD3 R19, PT, PT, -R19, RZ, RZ ;  /* 0x000000ff13137210 */ /* 0x000fe40007ffe1ff */
[----:B------:R-:W-:Y:S02]  /*8170*/  SHF.L.U32 R8, R31, R8, RZ ;  /* 0x000000081f087219 */ /* 0x000fe400000006ff */
[----:B------:R-:W-:Y:S02]  /*8180*/  SEL R19, R19, RZ, P4 ;  /* 0x000000ff13137207 */ /* 0x000fe40002000000 */
[----:B------:R-:W-:Y:S02]  /*8190*/  ISETP.NE.AND P5, PT, R8, RZ, P5 ;  /* 0x000000ff0800720c */ /* 0x000fe40002fa5270 */
[----:B------:R-:W-:-:S02]  /*81a0*/  SHF.R.U32.HI R31, RZ, R19, R31 ;  /* 0x00000013ff1f7219 */ /* 0x000fc4000001161f */
[----:B------:R-:W-:Y:S02]  /*81b0*/  PLOP3.LUT P0, PT, P0, P5, PT, 0xf8, 0x8f ;  /* 0x00000000008f781c */ /* 0x000fe4000070bf70 */
[----:B------:R-:W-:Y:S02]  /*81c0*/  SHF.R.U32.HI R12, RZ, 0x1, R31 ;  /* 0x00000001ff0c7819 */ /* 0x000fe4000001161f */
[----:B------:R-:W-:-:S04]  /*81d0*/  SEL R8, RZ, 0x1, !P0 ;  /* 0x00000001ff087807 */ /* 0x000fc80004000000 */
[----:B------:R-:W-:-:S04]  /*81e0*/  LOP3.LUT R8, R8, 0x1, R12, 0xf8, !PT ;  /* 0x0000000108087812 */ /* 0x000fc800078ef80c */
[----:B------:R-:W-:-:S04]  /*81f0*/  LOP3.LUT R8, R8, R31, RZ, 0xc0, !PT ;  /* 0x0000001f08087212 */ /* 0x000fc800078ec0ff */
[----:B------:R-:W-:-:S04]  /*8200*/  IADD3 R8, PT, PT, R12, R8, RZ ;  /* 0x000000080c087210 */ /* 0x000fc80007ffe0ff */
[----:B------:R-:W-:Y:S01]  /*8210*/  LOP3.LUT R17, R8, R17, RZ, 0xfc, !PT ;  /* 0x0000001108117212 */ /* 0x000fe200078efcff */
[----:B------:R-:W-:Y:S06]  /*8220*/  BRA `(.L_x_200) ;  /* 0x0000000000107947 */ /* 0x000fec0003800000 */
.L_x_199:
[----:B------:R-:W-:-:S04]  /*8230*/  LOP3.LUT R17, R17, 0x80000000, RZ, 0xc0, !PT ;  /* 0x8000000011117812 */ /* 0x000fc800078ec0ff */
[----:B------:R-:W-:Y:S01]  /*8240*/  LOP3.LUT R17, R17, 0x7f800000, RZ, 0xfc, !PT ;  /* 0x7f80000011117812 */ /* 0x000fe200078efcff */
[----:B------:R-:W-:Y:S06]  /*8250*/  BRA `(.L_x_200) ;  /* 0x0000000000047947 */ /* 0x000fec0003800000 */
.L_x_198:
[----:B------:R-:W-:-:S07]  /*8260*/  LEA R17, R31, R17, 0x17 ;  /* 0x000000111f117211 */ /* 0x000fce00078eb8ff */
.L_x_200:
[----:B------:R-:W-:Y:S05]  /*8270*/  BSYNC.RECONVERGENT B1 ;  /* 0x0000000000017941 */ /* 0x000fea0003800200 */
.L_x_197:
[----:B------:R-:W-:Y:S01]  /*8280*/  MOV R8, R17 ;  /* 0x0000001100087202 */ /* 0x000fe20000000f00 */
[----:B------:R-:W-:Y:S06]  /*8290*/  BRA `(.L_x_201) ;  /* 0x0000000000207947 */ /* 0x000fec0003800000 */
.L_x_196:
[----:B------:R-:W-:-:S04]  /*82a0*/  LOP3.LUT R19, R32, 0x80000000, R19, 0x48, !PT ;  /* 0x8000000020137812 */ /* 0x000fc800078e4813 */
[----:B------:R-:W-:Y:S01]  /*82b0*/  LOP3.LUT R8, R19, 0x7f800000, RZ, 0xfc, !PT ;  /* 0x7f80000013087812 */ /* 0x000fe200078efcff */
[----:B------:R-:W-:Y:S06]  /*82c0*/  BRA `(.L_x_201) ;  /* 0x0000000000147947 */ /* 0x000fec0003800000 */
.L_x_195:
[----:B------:R-:W-:Y:S01]  /*82d0*/  LOP3.LUT R8, R32, 0x80000000, R19, 0x48, !PT ;  /* 0x8000000020087812 */ /* 0x000fe200078e4813 */
[----:B------:R-:W-:Y:S06]  /*82e0*/  BRA `(.L_x_201) ;  /* 0x00000000000c7947 */ /* 0x000fec0003800000 */
.L_x_194:
[----:B------:R-:W0:Y:S01]  /*82f0*/  MUFU.RSQ R8, -QNAN ;  /* 0xffc0000000087908 */ /* 0x000e220000001400 */
[----:B------:R-:W-:Y:S05]  /*8300*/  BRA `(.L_x_201) ;  /* 0x0000000000047947 */ /* 0x000fea0003800000 */
.L_x_193:
[----:B------:R-:W-:-:S07]  /*8310*/  FADD.FTZ R8, R19, R32 ;  /* 0x0000002013087221 */ /* 0x000fce0000010000 */
.L_x_201:
[----:B------:R-:W-:Y:S05]  /*8320*/  BSYNC.RECONVERGENT B0 ;  /* 0x0000000000007941 */ /* 0x000fea0003800200 */
.L_x_191:
[----:B------:R-:W-:-:S04]  /*8330*/  HFMA2 R19, -RZ, RZ, 0, 0 ;  /* 0x00000000ff137431 */ /* 0x000fc800000001ff */
[----:B0-----:R-:W-:Y:S05]  /*8340*/  RET.REL.NODEC R18 `(delta_fit_cross_corr) ;  /* 0xffffff7c122c7950 */ /* 0x001fea0003c3ffff */
.L_x_202:
[----:B------:R-:W-:-:S00]  /*8350*/  BRA `(.L_x_202) ;  /* 0xfffffffc00fc7947 */ /* 0x000fc0000383ffff */
[----:B------:R-:W-:-:S00]  /*8360*/  NOP ;  /* 0x0000000000007918 */ /* 0x000fc00000000000 */
        /* <DEDUP_REMOVED lines=9> */
.L_x_216:


//--------------------- .text.local_maxima        --------------------------
	.section	.text.local_maxima,"ax",@progbits
	.align	128
        .global         local_maxima
        .type           local_maxima,@function
        .size           local_maxima,(.L_x_218 - local_maxima)
        .other          local_maxima,@"STO_CUDA_ENTRY STV_DEFAULT"
local_maxima:
.text.local_maxima:
[----:B------:R-:W-:Y:S01]  /*0000*/  LDC R1, c[0x0][0x37c] ;  /* 0x0000df00ff017b82 */ /* 0x000fe20000000800 */
[----:B------:R-:W0:Y:S07]  /*0010*/  S2R R6, SR_CTAID.X ;  /* 0x0000000000067919 */ /* 0x000e2e0000002500 */
[----:B------:R-:W1:Y:S01]  /*0020*/  LDC.64 R2, c[0x0][0x3b8] ;  /* 0x0000ee00ff027b82 */ /* 0x000e620000000a00 */
[----:B------:R-:W0:Y:S01]  /*0030*/  LDCU UR4, c[0x0][0x360] ;  /* 0x00006c00ff0477ac */ /* 0x000e220008000800 */
[----:B------:R-:W0:Y:S06]  /*0040*/  S2R R7, SR_TID.X ;  /* 0x0000000000077919 */ /* 0x000e2c0000002100 */
[----:B------:R-:W2:Y:S01]  /*0050*/  LDC R4, c[0x0][0x3c0] ;  /* 0x0000f000ff047b82 */ /* 0x000ea20000000800 */
[----:B-1----:R-:W-:-:S04]  /*0060*/  IMAD R5, R3, R2, RZ ;  /* 0x0000000203057224 */ /* 0x002fc800078e02ff */
[----:B--2---:R-:W-:Y:S02]  /*0070*/  IMAD R5, R5, R4, RZ ;  /* 0x0000000405057224 */ /* 0x004fe400078e02ff */
[----:B0-----:R-:W-:-:S05]  /*0080*/  IMAD R6, R6, UR4, R7 ;  /* 0x0000000406067c24 */ /* 0x001fca000f8e0207 */
[----:B------:R-:W-:-:S13]  /*0090*/  ISETP.GE.AND P0, PT, R6, R5, PT ;  /* 0x000000050600720c */ /* 0x000fda0003f06270 */
[----:B------:R-:W-:Y:S05]  /*00a0*/  @P0 EXIT ;  /* 0x000000000000094d */ /* 0x000fea0003800000 */
[----:B------:R-:W0:Y:S01]  /*00b0*/  LDC.64 R8, c[0x0][0x380] ;  /* 0x0000e000ff087b82 */ /* 0x000e220000000a00 */
[----:B------:R-:W1:Y:S01]  /*00c0*/  LDCU.64 UR14, c[0x0][0x358] ;  /* 0x00006b00ff0e77ac */ /* 0x000e620008000a00 */
[-C--:B------:R-:W-:Y:S01]  /*00d0*/  IMAD R7, R3, R4.reuse, RZ ;  /* 0x0000000403077224 */ /* 0x080fe200078e02ff */
[----:B------:R-:W-:Y:S01]  /*00e0*/  IABS R12, R4 ;  /* 0x00000004000c7213 */ /* 0x000fe20000000000 */
[----:B------:R-:W2:Y:S01]  /*00f0*/  LDCU UR4, c[0x0][0x388] ;  /* 0x00007100ff0477ac */ /* 0x000ea20008000800 */
[----:B0-----:R-:W-:-:S05]  /*0100*/  IMAD.WIDE R8, R6, 0x4, R8 ;  /* 0x0000000406087825 */ /* 0x001fca00078e0208 */
[----:B-1----:R0:W2:Y:S01]  /*0110*/  LDG.E R5, desc[UR14][R8.64] ;  /* 0x0000000e08057981 */ /* 0x0020a2000c1e1900 */
[----:B------:R-:W-:-:S04]  /*0120*/  IABS R14, R7 ;  /* 0x00000007000e7213 */ /* 0x000fc80000000000 */
[----:B------:R-:W1:Y:S01]  /*0130*/  I2F.RP R0, R14 ;  /* 0x0000000e00007306 */ /* 0x000e620000209400 */
[----:B0-----:R-:W-:Y:S02]  /*0140*/  IABS R9, R6 ;  /* 0x0000000600097213 */ /* 0x001fe40000000000 */
[----:B------:R-:W-:-:S05]  /*0150*/  IABS R8, R7 ;  /* 0x0000000700087213 */ /* 0x000fca0000000000 */
[----:B-1----:R-:W0:Y:S02]  /*0160*/  MUFU.RCP R0, R0 ;  /* 0x0000000000007308 */ /* 0x002e240000001000 */
[----:B0-----:R-:W-:-:S06]  /*0170*/  VIADD R10, R0, 0xffffffe ;  /* 0x0ffffffe000a7836 */ /* 0x001fcc0000000000 */
[----:B------:R0:W1:Y:S02]  /*0180*/  F2I.FTZ.U32.TRUNC.NTZ R11, R10 ;  /* 0x0000000a000b7305 */ /* 0x000064000021f000 */
[----:B0-----:R-:W-:Y:S02]  /*0190*/  IMAD.MOV.U32 R10, RZ, RZ, RZ ;  /* 0x000000ffff0a7224 */ /* 0x001fe400078e00ff */
[----:B-1----:R-:W-:-:S04]  /*01a0*/  IMAD.MOV R13, RZ, RZ, -R11 ;  /* 0x000000ffff0d7224 */ /* 0x002fc800078e0a0b */
[----:B------:R-:W-:-:S04]  /*01b0*/  IMAD R13, R13, R14, RZ ;  /* 0x0000000e0d0d7224 */ /* 0x000fc800078e02ff */
[----:B------:R-:W-:Y:S01]  /*01c0*/  IMAD.HI.U32 R11, R11, R13, R10 ;  /* 0x0000000d0b0b7227 */ /* 0x000fe200078e000a */
[----:B------:R-:W-:-:S03]  /*01d0*/  IADD3 R10, PT, PT, RZ, -R8, RZ ;  /* 0x80000008ff0a7210 */ /* 0x000fc60007ffe0ff */
[----:B------:R-:W-:Y:S02]  /*01e0*/  IMAD.MOV.U32 R8, RZ, RZ, R12 ;  /* 0x000000ffff087224 */ /* 0x000fe400078e000c */
[----:B------:R-:W-:Y:S02]  /*01f0*/  IMAD.HI.U32 R0, R11, R9, RZ ;  /* 0x000000090b007227 */ /* 0x000fe400078e00ff */
[----:B------:R-:W0:Y:S02]  /*0200*/  I2F.RP R12, R8 ;  /* 0x00000008000c7306 */ /* 0x000e240000209400 */
[----:B------:R-:W-:-:S05]  /*0210*/  IMAD R9, R0, R10, R9 ;  /* 0x0000000a00097224 */ /* 0x000fca00078e0209 */
[----:B------:R-:W-:Y:S01]  /*0220*/  ISETP.GT.U32.AND P1, PT, R14, R9, PT ;  /* 0x000000090e00720c */ /* 0x000fe20003f24070 */
[----:B0-----:R-:W0:-:S12]  /*0230*/  MUFU.RCP R12, R12 ;  /* 0x0000000c000c7308 */ /* 0x001e180000001000 */
[----:B------:R-:W-:Y:S01]  /*0240*/  @!P1 IMAD.IADD R9, R9, 0x1, -R14 ;  /* 0x0000000109099824 */ /* 0x000fe200078e0a0e */
[----:B------:R-:W-:Y:S02]  /*0250*/  @!P1 IADD3 R0, PT, PT, R0, 0x1, RZ ;  /* 0x0000000100009810 */ /* 0x000fe40007ffe0ff */
[----:B------:R-:W-:Y:S02]  /*0260*/  ISETP.NE.AND P1, PT, R7, RZ, PT ;  /* 0x000000ff0700720c */ /* 0x000fe40003f25270 */
[----:B------:R-:W-:Y:S02]  /*0270*/  ISETP.GE.U32.AND P0, PT, R9, R14, PT ;  /* 0x0000000e0900720c */ /* 0x000fe40003f06070 */
[----:B------:R-:W-:-:S04]  /*0280*/  LOP3.LUT R9, R6, R7, RZ, 0x3c, !PT ;  /* 0x0000000706097212 */ /* 0x000fc800078e3cff */
[----:B------:R-:W-:Y:S01]  /*0290*/  ISETP.GE.AND P2, PT, R9, RZ, PT ;  /* 0x000000ff0900720c */ /* 0x000fe20003f46270 */
[----:B0-----:R-:W-:-:S04]  /*02a0*/  VIADD R10, R12, 0xffffffe ;  /* 0x0ffffffe0c0a7836 */ /* 0x001fc80000000000 */
[----:B------:R0:W1:Y:S02]  /*02b0*/  F2I.FTZ.U32.TRUNC.NTZ R11, R10 ;  /* 0x0000000a000b7305 */ /* 0x000064000021f000 */
[----:B------:R-:W-:-:S06]  /*02c0*/  @P0 VIADD R0, R0, 0x1 ;  /* 0x0000000100000836 */ /* 0x000fcc0000000000 */
[----:B------:R-:W-:Y:S01]  /*02d0*/  @!P2 IMAD.MOV R0, RZ, RZ, -R0 ;  /* 0x000000ffff00a224 */ /* 0x000fe200078e0a00 */
[----:B------:R-:W-:Y:S01]  /*02e0*/  @!P1 LOP3.LUT R0, RZ, R7, RZ, 0x33, !PT ;  /* 0x00000007ff009212 */ /* 0x000fe200078e33ff */
[----:B0-----:R-:W-:Y:S01]  /*02f0*/  IMAD.MOV.U32 R10, RZ, RZ, RZ ;  /* 0x000000ffff0a7224 */ /* 0x001fe200078e00ff */
[----:B------:R-:W-:Y:S02]  /*0300*/  ISETP.NE.AND P1, PT, R4, RZ, PT ;  /* 0x000000ff0400720c */ /* 0x000fe40003f25270 */
[----:B------:R-:W-:Y:S01]  /*0310*/  IADD3 R9, PT, PT, -R0, RZ, RZ ;  /* 0x000000ff00097210 */ /* 0x000fe20007ffe1ff */
[----:B-1----:R-:W-:-:S04]  /*0320*/  IMAD.MOV R15, RZ, RZ, -R11 ;  /* 0x000000ffff0f7224 */ /* 0x002fc800078e0a0b */
[----:B------:R-:W-:Y:S02]  /*0330*/  IMAD R13, R7, R9, R6 ;  /* 0x00000009070d7224 */ /* 0x000fe400078e0206 */
[----:B------:R-:W-:-:S03]  /*0340*/  IMAD R7, R15, R8, RZ ;  /* 0x000000080f077224 */ /* 0x000fc600078e02ff */
[----:B------:R-:W-:Y:S01]  /*0350*/  IABS R6, R13 ;  /* 0x0000000d00067213 */ /* 0x000fe20000000000 */
[----:B------:R-:W-:-:S04]  /*0360*/  IMAD.HI.U32 R10, R11, R7, R10 ;  /* 0x000000070b0a7227 */ /* 0x000fc800078e000a */
[----:B------:R-:W-:-:S04]  /*0370*/  IMAD.MOV.U32 R7, RZ, RZ, R6 ;  /* 0x000000ffff077224 */ /* 0x000fc800078e0006 */
[----:B------:R-:W-:-:S04]  /*0380*/  IMAD.HI.U32 R6, R10, R7, RZ ;  /* 0x000000070a067227 */ /* 0x000fc800078e00ff */
[----:B------:R-:W-:-:S04]  /*0390*/  IMAD.MOV R9, RZ, RZ, -R6 ;  /* 0x000000ffff097224 */ /* 0x000fc800078e0a06 */
[----:B------:R-:W-:Y:S01]  /*03a0*/  IMAD R7, R8, R9, R7 ;  /* 0x0000000908077224 */ /* 0x000fe200078e0207 */
[----:B------:R-:W-:-:S04]  /*03b0*/  LOP3.LUT R9, R13, R4, RZ, 0x3c, !PT ;  /* 0x000000040d097212 */ /* 0x000fc800078e3cff */
[----:B------:R-:W-:Y:S02]  /*03c0*/  ISETP.GT.U32.AND P2, PT, R8, R7, PT ;  /* 0x000000070800720c */ /* 0x000fe40003f44070 */
[----:B------:R-:W-:-:S11]  /*03d0*/  ISETP.GE.AND P3, PT, R9, RZ, PT ;  /* 0x000000ff0900720c */ /* 0x000fd60003f66270 */
[----:B------:R-:W-:Y:S01]  /*03e0*/  @!P2 IADD3 R7, PT, PT, R7, -R8, RZ ;  /* 0x800000080707a210 */ /* 0x000fe20007ffe0ff */
[----:B------:R-:W-:-:S03]  /*03f0*/  @!P2 VIADD R6, R6, 0x1 ;  /* 0x000000010606a836 */ /* 0x000fc60000000000 */
[----:B------:R-:W-:Y:S02]  /*0400*/  ISETP.GE.U32.AND P0, PT, R7, R8, PT ;  /* 0x000000080700720c */ /* 0x000fe40003f06070 */
[----:B--2---:R-:W-:-:S13]  /*0410*/  FSETP.GTU.AND P4, PT, R5, UR4, PT ;  /* 0x0000000405007c0b */ /* 0x004fda000bf8c000 */
[----:B------:R-:W-:Y:S05]  /*0420*/  @!P4 EXIT ;  /* 0x000000000000c94d */ /* 0x000fea0003800000 */
[----:B------:R-:W0:Y:S01]  /*0430*/  LDCU UR4, c[0x0][0x38c] ;  /* 0x00007180ff0477ac */ /* 0x000e220008000800 */
[----:B------:R-:W-:-:S04]  /*0440*/  @P0 VIADD R6, R6, 0x1 ;  /* 0x0000000106060836 */ /* 0x000fc80000000000 */
[----:B------:R-:W-:Y:S01]  /*0450*/  @!P3 IMAD.MOV R6, RZ, RZ, -R6 ;  /* 0x000000ffff06b224 */ /* 0x000fe200078e0a06 */
[----:B------:R-:W-:-:S04]  /*0460*/  @!P1 LOP3.LUT R6, RZ, R4, RZ, 0x33, !PT ;  /* 0x00000004ff069212 */ /* 0x000fc800078e33ff */
[----:B------:R-:W-:-:S05]  /*0470*/  IADD3 R7, PT, PT, -R6, RZ, RZ ;  /* 0x000000ff06077210 */ /* 0x000fca0007ffe1ff */
[----:B------:R-:W-:Y:S01]  /*0480*/  IMAD R7, R4, R7, R13 ;  /* 0x0000000704077224 */ /* 0x000fe200078e020d */
[----:B0-----:R-:W-:-:S09]  /*0490*/  UISETP.GE.AND UP0, UPT, UR4, URZ, UPT ;  /* 0x000000ff0400728c */ /* 0x001fd2000bf06270 */
[----:B------:R-:W-:Y:S05]  /*04a0*/  BRA.U !UP0, `(.L_x_203) ;  /* 0x0000000108fc7547 */ /* 0x000fea000b800000 */
[----:B------:R-:W-:Y:S01]  /*04b0*/  UIADD3 UR8, UPT, UPT, -UR4, URZ, URZ ;  /* 0x000000ff04087290 */ /* 0x000fe2000fffe1ff */
[----:B------:R-:W-:Y:S01]  /*04c0*/  LEA R10, R2, 0xfffffffe, 0x1 ;  /* 0xfffffffe020a7811 */ /* 0x000fe200078e08ff */
[----:B------:R-:W-:Y:S01]  /*04d0*/  UIMAD UR11, UR4, UR4, URZ ;  /* 0x00000004040b72a4 */ /* 0x000fe2000f8e02ff */
[----:B------:R-:W-:Y:S01]  /*04e0*/  LEA R11, R3, 0xfffffffe, 0x1 ;  /* 0xfffffffe030b7811 */ /* 0x000fe200078e08ff */
[----:B------:R-:W-:Y:S01]  /*04f0*/  ULEA UR9, -UR4, URZ, 0x1 ;  /* 0x000000ff04097291 */ /* 0x000fe2000f8e09ff */
[----:B------:R-:W-:Y:S01]  /*0500*/  LEA R4, R4, 0xfffffffe, 0x1 ;  /* 0xfffffffe04047811 */ /* 0x000fe200078e08ff */
[C---:B------:R-:W-:Y:S01]  /*0510*/  VIADD R15, R7.reuse, -UR4 ;  /* 0x80000004070f7c36 */ /* 0x040fe20008000000 */
[----:B------:R-:W-:Y:S01]  /*0520*/  IADD3 R16, PT, PT, -R7, UR4, RZ ;  /* 0x0000000407107c10 */ /* 0x000fe2000fffe1ff */
[----:B------:R-:W-:-:S08]  /*0530*/  UMOV UR4, UR8 ;  /* 0x0000000800047c82 */ /* 0x000fd00008000000 */
.L_x_207:
[----:B------:R-:W0:Y:S01]  /*0540*/  LDCU UR5, c[0x0][0x3b8] ;  /* 0x00007700ff0577ac */ /* 0x000e220008000800 */
[----:B-1----:R-:W-:-:S05]  /*0550*/  VIADD R2, R0, UR4 ;  /* 0x0000000400027c36 */ /* 0x002fca0008000000 */
[----:B------:R-:W-:-:S04]  /*0560*/  ISETP.GE.AND P1, PT, R2, RZ, PT ;  /* 0x000000ff0200720c */ /* 0x000fc80003f26270 */
[----:B------:R-:W-:-:S05]  /*0570*/  SEL R3, R10, RZ, P1 ;  /* 0x000000ff0a037207 */ /* 0x000fca0000800000 */
[----:B------:R-:W-:Y:S01]  /*0580*/  IMAD.IADD R13, R3, 0x1, -R2 ;  /* 0x00000001030d7824 */ /* 0x000fe200078e0a02 */
[----:B0-----:R-:W-:Y:S01]  /*0590*/  ISETP.GE.AND P0, PT, R2, UR5, PT ;  /* 0x0000000502007c0c */ /* 0x001fe2000bf06270 */
[----:B------:R-:W-:-:S03]  /*05a0*/  UMOV UR5, UR8 ;  /* 0x0000000800057c82 */ /* 0x000fc60008000000 */
[----:B------:R-:W-:-:S09]  /*05b0*/  @P1 SEL R13, R13, R2, P0 ;  /* 0x000000020d0d1207 */ /* 0x000fd20000000000 */
.L_x_206:
[----:B------:R-:W0:Y:S01]  /*05c0*/  LDCU UR7, c[0x0][0x3bc] ;  /* 0x00007780ff0777ac */ /* 0x000e220008000800 */
[----:B------:R-:W-:Y:S01]  /*05d0*/  IADD3 R8, PT, PT, R6, UR5, RZ ;  /* 0x0000000506087c10 */ /* 0x000fe2000fffe0ff */
[----:B-1----:R-:W1:Y:S01]  /*05e0*/  LDC.64 R2, c[0x0][0x380] ;  /* 0x0000e000ff027b82 */ /* 0x002e620000000a00 */
[----:B------:R-:W-:Y:S01]  /*05f0*/  IMAD.MOV.U32 R12, RZ, RZ, R16 ;  /* 0x000000ffff0c7224 */ /* 0x000fe200078e0010 */
[----:B------:R-:W-:Y:S01]  /*0600*/  UIMAD UR6, UR4, UR4, URZ ;  /* 0x00000004040672a4 */ /* 0x000fe2000f8e02ff */
[----:B------:R-:W-:Y:S01]  /*0610*/  ISETP.GE.AND P1, PT, R8, RZ, PT ;  /* 0x000000ff0800720c */ /* 0x000fe20003f26270 */
[----:B------:R-:W2:Y:S01]  /*0620*/  LDCU UR16, c[0x0][0x3c0] ;  /* 0x00007800ff1077ac */ /* 0x000ea20008000800 */
[----:B------:R-:W-:Y:S02]  /*0630*/  MOV R14, R15 ;  /* 0x0000000f000e7202 */ /* 0x000fe40000000f00 */
[----:B------:R-:W-:Y:S01]  /*0640*/  SEL R9, R11, RZ, P1 ;  /* 0x000000ff0b097207 */ /* 0x000fe20000800000 */
[----:B------:R-:W-:-:S02]  /*0650*/  UIMAD UR10, UR5, UR5, UR6 ;  /* 0x00000005050a72a4 */ /* 0x000fc4000f8e0206 */
[----:B------:R-:W-:Y:S02]  /*0660*/  ULOP3.LUT UR13, UR5, UR4, URZ, 0xfc, !UPT ;  /* 0x00000004050d7292 */ /* 0x000fe4000f8efcff */
[----:B------:R-:W-:Y:S01]  /*0670*/  IMAD.IADD R9, R9, 0x1, -R8 ;  /* 0x0000000109097824 */ /* 0x000fe200078e0a08 */
[----:B------:R-:W-:Y:S01]  /*0680*/  UMOV UR6, UR9 ;  /* 0x0000000900067c82 */ /* 0x000fe20008000000 */
[----:B0-----:R-:W-:-:S04]  /*0690*/  ISETP.GE.AND P0, PT, R8, UR7, PT ;  /* 0x0000000708007c0c */ /* 0x001fc8000bf06270 */
[----:B------:R-:W-:-:S05]  /*06a0*/  @P1 SEL R9, R9, R8, P0 ;  /* 0x0000000809091207 */ /* 0x000fca0000000000 */
[----:B------:R-:W-:Y:S01]  /*06b0*/  IMAD R18, R13, UR7, R9 ;  /* 0x000000070d127c24 */ /* 0x000fe2000f8e0209 */
[----:B--2---:R-:W-:-:S06]  /*06c0*/  UMOV UR7, UR8 ;  /* 0x0000000800077c82 */ /* 0x004fcc0008000000 */
.L_x_205:
[----:B------:R-:W-:Y:S02]  /*06d0*/  ULOP3.LUT UP0, URZ, UR13, UR7, URZ, 0xfc, !UPT ;  /* 0x000000070dff7292 */ /* 0x000fe4000f80fcff */
[----:B------:R-:W-:Y:S02]  /*06e0*/  UIMAD UR12, UR7, UR7, UR10 ;  /* 0x00000007070c72a4 */ /* 0x000fe4000f8e020a */
[----:B------:R-:W-:Y:S02]  /*06f0*/  UIADD3 UR6, UPT, UPT, UR6, 0x1, URZ ;  /* 0x0000000106067890 */ /* 0x000fe4000fffe0ff */
[----:B------:R-:W-:Y:S02]  /*0700*/  UISETP.GT.U32.OR UP0, UPT, UR12, UR11, !UP0 ;  /* 0x0000000b0c00728c */ /* 0x000fe4000c704470 */
[----:B------:R-:W-:-:S07]  /*0710*/  UISETP.NE.AND UP1, UPT, UR6, 0x1, UPT ;  /* 0x000000010600788c */ /* 0x000fce000bf25270 */
[----:B------:R-:W-:Y:S05]  /*0720*/  BRA.U UP0, `(.L_x_204) ;  /* 0x0000000100287547 */ /* 0x000fea000b800000 */
[C---:B------:R-:W-:Y:S02]  /*0730*/  ISETP.GE.AND P1, PT, R14.reuse, RZ, PT ;  /* 0x000000ff0e00720c */ /* 0x040fe40003f26270 */
[----:B------:R-:W-:Y:S02]  /*0740*/  ISETP.GE.AND P0, PT, R14, UR16, PT ;  /* 0x000000100e007c0c */ /* 0x000fe4000bf06270 */
[----:B------:R-:W-:-:S05]  /*0750*/  SEL R9, R4, RZ, P1 ;  /* 0x000000ff04097207 */ /* 0x000fca0000800000 */
[----:B------:R-:W-:-:S05]  /*0760*/  IMAD.IADD R9, R9, 0x1, R12 ;  /* 0x0000000109097824 */ /* 0x000fca00078e020c */
[----:B------:R-:W-:-:S05]  /*0770*/  @P1 SEL R9, R9, R14, P0 ;  /* 0x0000000e09091207 */ /* 0x000fca0000000000 */
[----:B------:R-:W-:-:S04]  /*0780*/  IMAD R9, R18, UR16, R9 ;  /* 0x0000001012097c24 */ /* 0x000fc8000f8e0209 */
[----:B-1----:R-:W-:-:S06]  /*0790*/  IMAD.WIDE R8, R9, 0x4, R2 ;  /* 0x0000000409087825 */ /* 0x002fcc00078e0202 */
[----:B------:R-:W2:Y:S02]  /*07a0*/  LDG.E R8, desc[UR14][R8.64] ;  /* 0x0000000e08087981 */ /* 0x000ea4000c1e1900 */
[----:B--2---:R-:W-:-:S13]  /*07b0*/  FSETP.GEU.AND P0, PT, R5, R8, PT ;  /* 0x000000080500720b */ /* 0x004fda0003f0e000 */
[----:B------:R-:W-:Y:S05]  /*07c0*/  @!P0 EXIT ;  /* 0x000000000000894d */ /* 0x000fea0003800000 */
.L_x_204:
[----:B------:R-:W-:Y:S01]  /*07d0*/  VIADD R14, R14, 0x1 ;  /* 0x000000010e0e7836 */ /* 0x000fe20000000000 */
[----:B------:R-:W-:Y:S01]  /*07e0*/  IADD3 R12, PT, PT, R12, -0x1, RZ ;  /* 0xffffffff0c0c7810 */ /* 0x000fe20007ffe0ff */
[----:B------:R-:W-:Y:S01]  /*07f0*/  UIADD3 UR7, UPT, UPT, UR7, 0x1, URZ ;  /* 0x0000000107077890 */ /* 0x000fe2000fffe0ff */
[----:B------:R-:W-:Y:S11]  /*0800*/  BRA.U UP1, `(.L_x_205) ;  /* 0xfffffffd01b07547 */ /* 0x000ff6000b83ffff */
[----:B------:R-:W0:Y:S01]  /*0810*/  LDCU UR7, c[0x0][0x38c] ;  /* 0x00007180ff0777ac */ /* 0x000e220008000800 */
[----:B------:R-:W-:Y:S02]  /*0820*/  UIADD3 UR6, UPT, UPT, UR5, 0x1, URZ ;  /* 0x0000000105067890 */ /* 0x000fe4000fffe0ff */
[----:B0-----:R-:W-:-:S05]  /*0830*/  UISETP.NE.AND UP0, UPT, UR5, UR7, UPT ;  /* 0x000000070500728c */ /* 0x001fca000bf05270 */
[----:B------:R-:W-:-:S04]  /*0840*/  UMOV UR5, UR6 ;  /* 0x0000000600057c82 */ /* 0x000fc80008000000 */
[----:B------:R-:W-:Y:S05]  /*0850*/  BRA.U UP0, `(.L_x_206) ;  /* 0xfffffffd00587547 */ /* 0x000fea000b83ffff */
[----:B------:R-:W-:Y:S02]  /*0860*/  UISETP.NE.AND UP0, UPT, UR4, UR7, UPT ;  /* 0x000000070400728c */ /* 0x000fe4000bf05270 */
[----:B------:R-:W-:-:S07]  /*0870*/  UIADD3 UR5, UPT, UPT, UR4, 0x1, URZ ;  /* 0x0000000104057890 */ /* 0x000fce000fffe0ff */
[----:B------:R-:W-:Y:S01]  /*0880*/  UMOV UR4, UR5 ;  /* 0x0000000500047c82 */ /* 0x000fe20008000000 */
[----:B------:R-:W-:Y:S05]  /*0890*/  BRA.U UP0, `(.L_x_207) ;  /* 0xfffffffd00287547 */ /* 0x000fea000b83ffff */
.L_x_203:
[----:B------:R-:W0:Y:S01]  /*08a0*/  S2R R9, SR_LANEID ;  /* 0x0000000000097919 */ /* 0x000e220000000000 */
[----:B------:R-:W-:Y:S01]  /*08b0*/  VOTEU.ANY UR5, UPT, PT ;  /* 0x0000000000057886 */ /* 0x000fe200038e0100 */
[----:B-1----:R-:W1:Y:S01]  /*08c0*/  LDC.64 R2, c[0x0][0x3b0] ;  /* 0x0000ec00ff027b82 */ /* 0x002e620000000a00 */
[----:B------:R-:W0:Y:S08]  /*08d0*/  FLO.U32 R4, UR5 ;  /* 0x0000000500047d00 */ /* 0x000e3000080e0000 */
[----:B------:R-:W1:Y:S01]  /*08e0*/  POPC R5, UR5 ;  /* 0x0000000500057d09 */ /* 0x000e620008000000 */
[----:B0-----:R-:W-:-:S13]  /*08f0*/  ISETP.EQ.U32.AND P0, PT, R4, R9, PT ;  /* 0x000000090400720c */ /* 0x001fda0003f02070 */
[----:B-1----:R-:W2:Y:S01]  /*0900*/  @P0 ATOMG.E.ADD.STRONG.GPU PT, R3, desc[UR14][R2.64], R5 ;  /* 0x80000005020309a8 */ /* 0x002ea200081ef10e */
[----:B------:R-:W0:Y:S02]  /*0910*/  S2R R8, SR_LTMASK ;  /* 0x0000000000087919 */ /* 0x000e240000003900 */
[----:B0-----:R-:W-:Y:S01]  /*0920*/  LOP3.LUT R8, R8, UR5, RZ, 0xc0, !PT ;  /* 0x0000000508087c12 */ /* 0x001fe2000f8ec0ff */
[----:B------:R-:W0:Y:S05]  /*0930*/  LDCU UR5, c[0x0][0x3c4] ;  /* 0x00007880ff0577ac */ /* 0x000e2a0008000800 */
[----:B------:R-:W1:Y:S01]  /*0940*/  POPC R8, R8 ;  /* 0x0000000800087309 */ /* 0x000e620000000000 */
[----:B--2---:R-:W1:Y:S02]  /*0950*/  SHFL.IDX PT, R11, R3, R4, 0x1f ;  /* 0x00001f04030b7589 */ /* 0x004e6400000e0000 */
[----:B-1----:R-:W-:-:S05]  /*0960*/  IMAD.IADD R11, R11, 0x1, R8 ;  /* 0x000000010b0b7824 */ /* 0x002fca00078e0208 */
[----:B0-----:R-:W-:-:S13]  /*0970*/  ISETP.GE.U32.AND P0, PT, R11, UR5, PT ;  /* 0x000000050b007c0c */ /* 0x001fda000bf06070 */
[----:B------:R-:W-:Y:S05]  /*0980*/  @P0 EXIT ;  /* 0x000000000000094d */ /* 0x000fea0003800000 */
[----:B------:R-:W0:Y:S08]  /*0990*/  LDC.64 R2, c[0x0][0x398] ;  /* 0x0000e600ff027b82 */ /* 0x000e300000000a00 */
[----:B------:R-:W1:Y:S08]  /*09a0*/  LDC.64 R4, c[0x0][0x3a0] ;  /* 0x0000e800ff047b82 */ /* 0x000e700000000a00 */
[----:B------:R-:W2:Y:S01]  /*09b0*/  LDC.64 R8, c[0x0][0x3a8] ;  /* 0x0000ea00ff087b82 */ /* 0x000ea20000000a00 */
[----:B0-----:R-:W-:-:S05]  /*09c0*/  IMAD.WIDE.U32 R2, R11, 0x2, R2 ;  /* 0x000000020b027825 */ /* 0x001fca00078e0002 */
[----:B------:R-:W-:Y:S01]  /*09d0*/  STG.E.U16 desc[UR14][R2.64], R0 ;  /* 0x0000000002007986 */ /* 0x000fe2000c10150e */
[----:B-1----:R-:W-:-:S05]  /*09e0*/  IMAD.WIDE.U32 R4, R11, 0x2, R4 ;  /* 0x000000020b047825 */ /* 0x002fca00078e0004 */
[----:B------:R-:W-:Y:S01]  /*09f0*/  STG.E.U16 desc[UR14][R4.64], R6 ;  /* 0x0000000604007986 */ /* 0x000fe2000c10150e */
[----:B--2---:R-:W-:-:S05]  /*0a00*/  IMAD.WIDE.U32 R8, R11, 0x2, R8 ;  /* 0x000000020b087825 */ /* 0x004fca00078e0008 */
[----:B------:R-:W-:Y:S01]  /*0a10*/  STG.E.U16 desc[UR14][R8.64], R7 ;  /* 0x0000000708007986 */ /* 0x000fe2000c10150e */
[----:B------:R-:W-:Y:S05]  /*0a20*/  EXIT ;  /* 0x000000000000794d */ /* 0x000fea0003800000 */
.L_x_208:
        /* <DEDUP_REMOVED lines=13> */
.L_x_218:


//--------------------- .text.local_maxima_count  --------------------------
	.section	.text.local_maxima_count,"ax",@progbits
	.align	128
        .global         local_maxima_count
        .type           local_maxima_count,@function
        .size           local_maxima_count,(.L_x_219 - local_maxima_count)
        .other          local_maxima_count,@"STO_CUDA_ENTRY STV_DEFAULT"
local_maxima_count:
.text.local_maxima_count:
        /* <DEDUP_REMOVED lines=13> */
[----:B------:R-:W2:Y:S01]  /*00d0*/  LDCU UR4, c[0x0][0x388] ;  /* 0x00007100ff0477ac */ /* 0x000ea20008000800 */
[----:B0-----:R-:W-:-:S06]  /*00e0*/  IMAD.WIDE R4, R6, 0x4, R4 ;  /* 0x0000000406047825 */ /* 0x001fcc00078e0204 */
[----:B-1----:R-:W2:Y:S02]  /*00f0*/  LDG.E R4, desc[UR14][R4.64] ;  /* 0x0000000e04047981 */ /* 0x002ea4000c1e1900 */
[----:B--2---:R-:W-:-:S13]  /*0100*/  FSETP.GTU.AND P0, PT, R4, UR4, PT ;  /* 0x0000000404007c0b */ /* 0x004fda000bf0c000 */
[----:B------:R-:W-:Y:S05]  /*0110*/  @!P0 EXIT ;  /* 0x000000000000894d */ /* 0x000fea0003800000 */
[----:B------:R-:W0:Y:S02]  /*0120*/  LDCU UR4, c[0x0][0x38c] ;  /* 0x00007180ff0477ac */ /* 0x000e240008000800 */
[----:B0-----:R-:W-:-:S09]  /*0130*/  UISETP.GE.AND UP0, UPT, UR4, URZ, UPT ;  /* 0x000000ff0400728c */ /* 0x001fd2000bf06270 */
[----:B------:R-:W-:Y:S05]  /*0140*/  BRA.U !UP0, `(.L_x_209) ;  /* 0x0000000508d07547 */ /* 0x000fea000b800000 */
[----:B------:R-:W-:Y:S01]  /*0150*/  IMAD R7, R3, R0, RZ ;  /* 0x0000000003077224 */ /* 0x000fe200078e02ff */
[----:B------:R-:W-:Y:S01]  /*0160*/  IABS R14, R6 ;  /* 0x00000006000e7213 */ /* 0x000fe20000000000 */
[----:B------:R-:W-:Y:S02]  /*0170*/  UIADD3 UR8, UPT, UPT, -UR4, URZ, URZ ;  /* 0x000000ff04087290 */ /* 0x000fe4000fffe1ff */
[----:B------:R-:W-:Y:S01]  /*0180*/  UIMAD UR11, UR4, UR4, URZ ;  /* 0x00000004040b72a4 */ /* 0x000fe2000f8e02ff */
[-C--:B------:R-:W-:Y:S01]  /*0190*/  IABS R10, R7.reuse ;  /* 0x00000007000a7213 */ /* 0x080fe20000000000 */
[----:B------:R-:W-:Y:S01]  /*01a0*/  ULEA UR9, -UR4, URZ, 0x1 ;  /* 0x000000ff04097291 */ /* 0x000fe2000f8e09ff */
[----:B------:R-:W-:Y:S02]  /*01b0*/  IABS R12, R7 ;  /* 0x00000007000c7213 */ /* 0x000fe40000000000 */
[----:B------:R-:W0:Y:S08]  /*01c0*/  I2F.RP R5, R10 ;  /* 0x0000000a00057306 */ /* 0x000e300000209400 */
[----:B0-----:R-:W0:Y:S02]  /*01d0*/  MUFU.RCP R5, R5 ;  /* 0x0000000500057308 */ /* 0x001e240000001000 */
[----:B0-----:R-:W-:-:S06]  /*01e0*/  VIADD R8, R5, 0xffffffe ;  /* 0x0ffffffe05087836 */ /* 0x001fcc0000000000 */
[----:B------:R0:W1:Y:S02]  /*01f0*/  F2I.FTZ.U32.TRUNC.NTZ R9, R8 ;  /* 0x0000000800097305 */ /* 0x000064000021f000 */
[----:B0-----:R-:W-:Y:S02]  /*0200*/  IMAD.MOV.U32 R8, RZ, RZ, RZ ;  /* 0x000000ffff087224 */ /* 0x001fe400078e00ff */
[----:B-1----:R-:W-:-:S04]  /*0210*/  IMAD.MOV R11, RZ, RZ, -R9 ;  /* 0x000000ffff0b7224 */ /* 0x002fc800078e0a09 */
[----:B------:R-:W-:-:S04]  /*0220*/  IMAD R11, R11, R10, RZ ;  /* 0x0000000a0b0b7224 */ /* 0x000fc800078e02ff */
[----:B------:R-:W-:Y:S01]  /*0230*/  IMAD.HI.U32 R9, R9, R11, R8 ;  /* 0x0000000b09097227 */ /* 0x000fe200078e0008 */
[----:B------:R-:W-:-:S03]  /*0240*/  IABS R8, R0 ;  /* 0x0000000000087213 */ /* 0x000fc60000000000 */
[----:B------:R-:W-:Y:S02]  /*0250*/  IMAD.MOV R11, RZ, RZ, -R12 ;  /* 0x000000ffff0b7224 */ /* 0x000fe400078e0a0c */
[----:B------:R-:W-:Y:S01]  /*0260*/  IMAD.HI.U32 R5, R9, R14, RZ ;  /* 0x0000000e09057227 */ /* 0x000fe200078e00ff */
[----:B------:R-:W0:Y:S03]  /*0270*/  I2F.RP R12, R8 ;  /* 0x00000008000c7306 */ /* 0x000e260000209400 */
[----:B------:R-:W-:-:S05]  /*0280*/  IMAD R9, R5, R11, R14 ;  /* 0x0000000b05097224 */ /* 0x000fca00078e020e */
[----:B------:R-:W-:Y:S01]  /*0290*/  ISETP.GT.U32.AND P2, PT, R10, R9, PT ;  /* 0x000000090a00720c */ /* 0x000fe20003f44070 */
[----:B0-----:R-:W0:-:S12]  /*02a0*/  MUFU.RCP R12, R12 ;  /* 0x0000000c000c7308 */ /* 0x001e180000001000 */
[-C--:B------:R-:W-:Y:S01]  /*02b0*/  @!P2 IADD3 R9, PT, PT, R9, -R10.reuse, RZ ;  /* 0x8000000a0909a210 */ /* 0x080fe20007ffe0ff */
[----:B------:R-:W-:Y:S01]  /*02c0*/  @!P2 VIADD R5, R5, 0x1 ;  /* 0x000000010505a836 */ /* 0x000fe20000000000 */
        /* <DEDUP_REMOVED lines=9> */
[----:B0-----:R-:W-:-:S04]  /*0360*/  IMAD.MOV.U32 R10, RZ, RZ, RZ ;  /* 0x000000ffff0a7224 */ /* 0x001fc800078e00ff */
[----:B------:R-:W-:Y:S01]  /*0370*/  IMAD.MOV R9, RZ, RZ, -R5 ;  /* 0x000000ffff097224 */ /* 0x000fe200078e0a05 */
[----:B-1----:R-:W-:-:S03]  /*0380*/  IADD3 R15, PT, PT, RZ, -R11, RZ ;  /* 0x8000000bff0f7210 */ /* 0x002fc60007ffe0ff */
[----:B------:R-:W-:Y:S02]  /*0390*/  IMAD R13, R7, R9, R6 ;  /* 0x00000009070d7224 */ /* 0x000fe400078e0206 */
[----:B------:R-:W-:-:S03]  /*03a0*/  IMAD R7, R15, R8, RZ ;  /* 0x000000080f077224 */ /* 0x000fc600078e02ff */
[----:B------:R-:W-:Y:S01]  /*03b0*/  IABS R6, R13 ;  /* 0x0000000d00067213 */ /* 0x000fe20000000000 */
[----:B------:R-:W-:Y:S01]  /*03c0*/  IMAD.HI.U32 R10, R11, R7, R10 ;  /* 0x000000070b0a7227 */ /* 0x000fe200078e000a */
[----:B------:R-:W-:-:S03]  /*03d0*/  LEA R11, R3, 0xfffffffe, 0x1 ;  /* 0xfffffffe030b7811 */ /* 0x000fc600078e08ff */
[----:B------:R-:W-:-:S04]  /*03e0*/  IMAD.MOV.U32 R7, RZ, RZ, R6 ;  /* 0x000000ffff077224 */ /* 0x000fc800078e0006 */
[----:B------:R-:W-:Y:S01]  /*03f0*/  IMAD.HI.U32 R6, R10, R7, RZ ;  /* 0x000000070a067227 */ /* 0x000fe200078e00ff */
[----:B------:R-:W-:-:S03]  /*0400*/  LEA R10, R2, 0xfffffffe, 0x1 ;  /* 0xfffffffe020a7811 */ /* 0x000fc600078e08ff */
[----:B------:R-:W-:-:S04]  /*0410*/  IMAD.MOV R9, RZ, RZ, -R6 ;  /* 0x000000ffff097224 */ /* 0x000fc800078e0a06 */
[----:B------:R-:W-:-:S05]  /*0420*/  IMAD R7, R8, R9, R7 ;  /* 0x0000000908077224 */ /* 0x000fca00078e0207 */
[----:B------:R-:W-:-:S13]  /*0430*/  ISETP.GT.U32.AND P2, PT, R8, R7, PT ;  /* 0x000000070800720c */ /* 0x000fda0003f44070 */
[-C--:B------:R-:W-:Y:S01]  /*0440*/  @!P2 IADD3 R7, PT, PT, R7, -R8.reuse, RZ ;  /* 0x800000080707a210 */ /* 0x080fe20007ffe0ff */
[----:B------:R-:W-:Y:S01]  /*0450*/  @!P2 VIADD R6, R6, 0x1 ;  /* 0x000000010606a836 */ /* 0x000fe20000000000 */
[----:B------:R-:W-:Y:S02]  /*0460*/  ISETP.NE.AND P2, PT, R0, RZ, PT ;  /* 0x000000ff0000720c */ /* 0x000fe40003f45270 */
[----:B------:R-:W-:Y:S02]  /*0470*/  ISETP.GE.U32.AND P0, PT, R7, R8, PT ;  /* 0x000000080700720c */ /* 0x000fe40003f06070 */
[----:B------:R-:W-:-:S04]  /*0480*/  LOP3.LUT R7, R13, R0, RZ, 0x3c, !PT ;  /* 0x000000000d077212 */ /* 0x000fc800078e3cff */
[----:B------:R-:W-:-:S07]  /*0490*/  ISETP.GE.AND P1, PT, R7, RZ, PT ;  /* 0x000000ff0700720c */ /* 0x000fce0003f26270 */
[----:B------:R-:W-:-:S06]  /*04a0*/  @P0 VIADD R6, R6, 0x1 ;  /* 0x0000000106060836 */ /* 0x000fcc0000000000 */
[----:B------:R-:W-:Y:S01]  /*04b0*/  @!P1 IMAD.MOV R6, RZ, RZ, -R6 ;  /* 0x000000ffff069224 */ /* 0x000fe200078e0a06 */
[----:B------:R-:W-:-:S04]  /*04c0*/  @!P2 LOP3.LUT R6, RZ, R0, RZ, 0x33, !PT ;  /* 0x00000000ff06a212 */ /* 0x000fc800078e33ff */
[----:B------:R-:W-:-:S05]  /*04d0*/  IADD3 R7, PT, PT, -R6, RZ, RZ ;  /* 0x000000ff06077210 */ /* 0x000fca0007ffe1ff */
[C---:B------:R-:W-:Y:S01]  /*04e0*/  IMAD R7, R0.reuse, R7, R13 ;  /* 0x0000000700077224 */ /* 0x040fe200078e020d */
[----:B------:R-:W-:-:S03]  /*04f0*/  LEA R0, R0, 0xfffffffe, 0x1 ;  /* 0xfffffffe00007811 */ /* 0x000fc600078e08ff */
[C---:B------:R-:W-:Y:S01]  /*0500*/  VIADD R14, R7.reuse, -UR4 ;  /* 0x80000004070e7c36 */ /* 0x040fe20008000000 */
[----:B------:R-:W-:Y:S01]  /*0510*/  IADD3 R15, PT, PT, -R7, UR4, RZ ;  /* 0x00000004070f7c10 */ /* 0x000fe2000fffe1ff */
[----:B------:R-:W-:-:S06]  /*0520*/  UMOV UR4, UR8 ;  /* 0x0000000800047c82 */ /* 0x000fcc0008000000 */
.L_x_213:
        /* <DEDUP_REMOVED lines=8> */
.L_x_212:
[----:B------:R-:W0:Y:S01]  /*05b0*/  LDCU UR7, c[0x0][0x39c] ;  /* 0x00007380ff0777ac */ /* 0x000e220008000800 */
[----:B------:R-:W-:Y:S01]  /*05c0*/  IADD3 R8, PT, PT, R6, UR5, RZ ;  /* 0x0000000506087c10 */ /* 0x000fe2000fffe0ff */
[----:B-1----:R-:W1:Y:S01]  /*05d0*/  LDC.64 R2, c[0x0][0x380] ;  /* 0x0000e000ff027b82 */ /* 0x002e620000000a00 */
[----:B------:R-:W-:Y:S01]  /*05e0*/  IMAD.MOV.U32 R12, RZ, RZ, R15 ;  /* 0x000000ffff0c7224 */ /* 0x000fe200078e000f */
[----:B------:R-:W-:Y:S01]  /*05f0*/  UIMAD UR6, UR4, UR4, URZ ;  /* 0x00000004040672a4 */ /* 0x000fe2000f8e02ff */
[----:B------:R-:W-:Y:S01]  /*0600*/  ISETP.GE.AND P1, PT, R8, RZ, PT ;  /* 0x000000ff0800720c */ /* 0x000fe20003f26270 */
[----:B------:R-:W-:Y:S01]  /*0610*/  IMAD.MOV.U32 R13, RZ, RZ, R14 ;  /* 0x000000ffff0d7224 */ /* 0x000fe200078e000e */
[----:B------:R-:W2:Y:S02]  /*0620*/  LDCU UR16, c[0x0][0x3a0] ;  /* 0x00007400ff1077ac */ /* 0x000ea40008000800 */
        /* <DEDUP_REMOVED lines=9> */
.L_x_211:
        /* <DEDUP_REMOVED lines=8> */
[----:B------:R-:W-:-:S04]  /*0740*/  SEL R9, R0, RZ, P1 ;  /* 0x000000ff00097207 */ /* 0x000fc80000800000 */
[----:B------:R-:W-:-:S05]  /*0750*/  IADD3 R8, PT, PT, R9, R12, RZ ;  /* 0x0000000c09087210 */ /* 0x000fca0007ffe0ff */
[----:B------:R-:W-:-:S05]  /*0760*/  @P1 SEL R8, R8, R13, P0 ;  /* 0x0000000d08081207 */ /* 0x000fca0000000000 */
[----:B------:R-:W-:-:S04]  /*0770*/  IMAD R9, R17, UR16, R8 ;  /* 0x0000001011097c24 */ /* 0x000fc8000f8e0208 */
[----:B-1----:R-:W-:-:S06]  /*0780*/  IMAD.WIDE R8, R9, 0x4, R2 ;  /* 0x0000000409087825 */ /* 0x002fcc00078e0202 */
[----:B------:R-:W2:Y:S02]  /*0790*/  LDG.E R9, desc[UR14][R8.64] ;  /* 0x0000000e08097981 */ /* 0x000ea4000c1e1900 */
[----:B--2---:R-:W-:-:S13]  /*07a0*/  FSETP.GEU.AND P0, PT, R4, R9, PT ;  /* 0x000000090400720b */ /* 0x004fda0003f0e000 */
[----:B------:R-:W-:Y:S05]  /*07b0*/  @!P0 EXIT ;  /* 0x000000000000894d */ /* 0x000fea0003800000 */
.L_x_210:
[----:B------:R-:W-:Y:S01]  /*07c0*/  VIADD R13, R13, 0x1 ;  /* 0x000000010d0d7836 */ /* 0x000fe20000000000 */
[----:B------:R-:W-:Y:S01]  /*07d0*/  UIADD3 UR7, UPT, UPT, UR7, 0x1, URZ ;  /* 0x0000000107077890 */ /* 0x000fe2000fffe0ff */
[----:B------:R-:W-:Y:S01]  /*07e0*/  VIADD R12, R12, 0xffffffff ;  /* 0xffffffff0c0c7836 */ /* 0x000fe20000000000 */
[----:B------:R-:W-:Y:S10]  /*07f0*/  BRA.U UP1, `(.L_x_211) ;  /* 0xfffffffd01b07547 */ /* 0x000ff4000b83ffff */
        /* <DEDUP_REMOVED lines=9> */
.L_x_209:
[----:B------:R-:W0:Y:S01]  /*0890*/  S2R R0, SR_LANEID ;  /* 0x0000000000007919 */ /* 0x000e220000000000 */
[----:B-1----:R-:W1:Y:S01]  /*08a0*/  LDC.64 R2, c[0x0][0x390] ;  /* 0x0000e400ff027b82 */ /* 0x002e620000000a00 */
[----:B------:R-:W-:Y:S02]  /*08b0*/  VOTEU.ANY UR5, UPT, PT ;  /* 0x0000000000057886 */ /* 0x000fe400038e0100 */
[----:B------:R-:W-:Y:S02]  /*08c0*/  UFLO.U32 UR6, UR5 ;  /* 0x00000005000672bd */ /* 0x000fe400080e0000 */
[----:B------:R-:W1:Y:S04]  /*08d0*/  POPC R5, UR5 ;  /* 0x0000000500057d09 */ /* 0x000e680008000000 */
[----:B0-----:R-:W-:-:S13]  /*08e0*/  ISETP.EQ.U32.AND P0, PT, R0, UR6, PT ;  /* 0x0000000600007c0c */ /* 0x001fda000bf02070 */
[----:B-1----:R-:W-:Y:S01]  /*08f0*/  @P0 REDG.E.ADD.STRONG.GPU desc[UR14][R2.64], R5 ;  /* 0x000000050200098e */ /* 0x002fe2000c12e10e */
[----:B------:R-:W-:Y:S05]  /*0900*/  EXIT ;  /* 0x000000000000794d */ /* 0x000fea0003800000 */
.L_x_214:
        /* <DEDUP_REMOVED lines=15> */
.L_x_219:


//--------------------- .nv.shared.reserved.0     --------------------------
	.section	.nv.shared.reserved.0,"aw",@nobits
	.weak		__nv_reservedSMEM_offset_0_alias
	.size		__nv_reservedSMEM_offset_0_alias, 0, 64
	.other		__nv_reservedSMEM_offset_0_alias,@"STO_CUDA_RESERVED_SHARED STV_DEFAULT"
__nv_reservedSMEM_offset_0_alias:
	.zero		0
	.zero		64


//--------------------- .nv.constant0.delta_fit_cross_corr --------------------------
	.section	.nv.constant0.delta_fit_cross_corr,"a",@progbits
	.sectionflags	@""
	.align	4
.nv.constant0.delta_fit_cross_corr:
	.zero		972


//--------------------- .nv.constant0.local_maxima --------------------------
	.section	.nv.constant0.local_maxima,"a",@progbits
	.sectionflags	@""
	.align	4
.nv.constant0.local_maxima:
	.zero		968


//--------------------- .nv.constant0.local_maxima_count --------------------------
	.section	.nv.constant0.local_maxima_count,"a",@progbits
	.sectionflags	@""
	.align	4
.nv.constant0.local_maxima_count:
	.zero		936


//--------------------- SYMBOLS --------------------------

	.type		.nv.reservedSmem.offset0,@object
	.size		.nv.reservedSmem.offset0,0x4
